//
// Generated by NVIDIA NVVM Compiler
//
// Compiler Build ID: CL-36424714
// Cuda compilation tools, release 13.0, V13.0.88
// Based on NVVM 20.0.0
//

.version 9.0
.target sm_100
.address_size 64

	// .globl	_Z5tracePdP17curandStateXORWOWS1_Pyi
.func  (.param .align 16 .b8 func_retval0[16]) __internal_trig_reduction_slowpathd
(
	.param .b64 __internal_trig_reduction_slowpathd_param_0
)
;
.func  (.param .b64 func_retval0) __internal_accurate_pow
(
	.param .b64 __internal_accurate_pow_param_0
)
;
.global .align 4 .b8 precalc_xorwow_matrix[102400];
.global .align 4 .b8 precalc_xorwow_offset_matrix[102400];
.global .align 4 .b8 mrg32k3aM1[2304];
.global .align 4 .b8 mrg32k3aM2[2304];
.global .align 4 .b8 mrg32k3aM1SubSeq[2016];
.global .align 4 .b8 mrg32k3aM2SubSeq[2016];
.global .align 4 .b8 mrg32k3aM1Seq[2304];
.global .align 4 .b8 mrg32k3aM2Seq[2304];
.const .align 8 .b8 __cr_lgamma_table[72];
.global .align 8 .b8 __cudart_i2opi_d[144] = {8, 93, 141, 31, 177, 95, 251, 107, 234, 146, 82, 138, 247, 57, 7, 61, 123, 241, 229, 235, 199, 186, 39, 117, 45, 234, 95, 158, 102, 63, 70, 79, 183, 9, 203, 39, 207, 126, 54, 109, 31, 109, 10, 90, 139, 17, 47, 239, 15, 152, 5, 222, 255, 151, 248, 31, 59, 40, 249, 189, 139, 95, 132, 156, 244, 57, 83, 131, 57, 214, 145, 57, 65, 126, 95, 180, 38, 112, 156, 233, 132, 68, 187, 46, 245, 53, 130, 232, 62, 167, 41, 177, 28, 235, 29, 254, 28, 146, 209, 9, 234, 46, 73, 6, 224, 210, 77, 66, 58, 110, 36, 183, 97, 197, 187, 222, 171, 99, 81, 254, 65, 144, 67, 60, 153, 149, 98, 219, 192, 221, 52, 245, 209, 87, 39, 252, 41, 21, 68, 78, 110, 131, 249, 162};
.global .align 16 .b8 __cudart_sin_cos_coeffs[128] = {70, 210, 176, 44, 241, 229, 90, 190, 146, 227, 172, 105, 227, 29, 199, 62, 161, 98, 219, 25, 160, 1, 42, 191, 24, 8, 17, 17, 17, 17, 129, 63, 84, 85, 85, 85, 85, 85, 197, 191, 0, 0, 0, 0, 0, 0, 0, 0, 0, 0, 0, 0, 0, 0, 0, 0, 100, 129, 253, 32, 131, 255, 168, 189, 40, 133, 239, 193, 167, 238, 33, 62, 217, 230, 6, 142, 79, 126, 146, 190, 233, 188, 221, 25, 160, 1, 250, 62, 71, 93, 193, 22, 108, 193, 86, 191, 81, 85, 85, 85, 85, 85, 165, 63, 0, 0, 0, 0, 0, 0, 224, 191, 0, 0, 0, 0, 0, 0, 240, 63};

.visible .entry _Z5tracePdP17curandStateXORWOWS1_Pyi(
	.param .u64 .ptr .align 1 _Z5tracePdP17curandStateXORWOWS1_Pyi_param_0,
	.param .u64 .ptr .align 1 _Z5tracePdP17curandStateXORWOWS1_Pyi_param_1,
	.param .u64 .ptr .align 1 _Z5tracePdP17curandStateXORWOWS1_Pyi_param_2,
	.param .u64 .ptr .align 1 _Z5tracePdP17curandStateXORWOWS1_Pyi_param_3,
	.param .u32 _Z5tracePdP17curandStateXORWOWS1_Pyi_param_4
)
{
	.reg .pred 	%p<28>;
	.reg .b32 	%r<97>;
	.reg .b64 	%rd<27>;
	.reg .b64 	%fd<142>;

	ld.param.u64 	%rd4, [_Z5tracePdP17curandStateXORWOWS1_Pyi_param_1];
	ld.param.u64 	%rd5, [_Z5tracePdP17curandStateXORWOWS1_Pyi_param_2];
	ld.param.u32 	%r14, [_Z5tracePdP17curandStateXORWOWS1_Pyi_param_4];
	cvta.to.global.u64 	%rd6, %rd5;
	cvta.to.global.u64 	%rd7, %rd4;
	cvt.rn.f64.s32 	%fd21, %r14;
	mov.f64 	%fd22, 0d4010000000000000;
	div.rn.f64 	%fd1, %fd22, %fd21;
	mov.u32 	%r16, %tid.x;
	mov.u32 	%r17, %ctaid.x;
	mov.u32 	%r18, %ntid.x;
	mad.lo.s32 	%r19, %r17, %r18, %r16;
	mul.wide.s32 	%rd8, %r19, 48;
	add.s64 	%rd1, %rd7, %rd8;
	add.s64 	%rd2, %rd6, %rd8;
	mov.f64 	%fd23, 0d4000000000000000;
	{
	.reg .b32 %temp; 
	mov.b64 	{%temp, %r1}, %fd23;
	}
	and.b32  	%r2, %r1, 2146435072;
	setp.eq.s32 	%p2, %r2, 1062207488;
	setp.lt.s32 	%p3, %r1, 0;
	selp.b32 	%r3, 0, 2146435072, %p3;
	and.b32  	%r20, %r1, 2147483647;
	setp.ne.s32 	%p4, %r20, 1071644672;
	and.pred  	%p1, %p2, %p4;
	mov.b32 	%r93, 0;
	or.b32  	%r77, %r3, -2147483648;
	selp.b32 	%r78, %r77, %r3, %p1;
	mov.u64 	%rd17, __cudart_sin_cos_coeffs;
$L__BB0_1:
	mov.f64 	%fd24, 0d0000000000000000;
	mov.f64 	%fd25, 0d7FF0000000000000;
	mul.rn.f64 	%fd140, %fd25, %fd24;
	setp.lt.s32 	%p5, %r1, 0;
	setp.eq.s32 	%p6, %r2, 1062207488;
	ld.global.v2.u32 	{%r22, %r23}, [%rd1];
	shr.u32 	%r24, %r23, 2;
	xor.b32  	%r25, %r24, %r23;
	ld.global.v2.u32 	{%r26, %r27}, [%rd1+8];
	ld.global.v2.u32 	{%r28, %r29}, [%rd1+16];
	shl.b32 	%r30, %r29, 4;
	shl.b32 	%r31, %r25, 1;
	xor.b32  	%r32, %r31, %r30;
	xor.b32  	%r33, %r32, %r25;
	xor.b32  	%r34, %r33, %r29;
	add.s32 	%r35, %r22, %r34;
	add.s32 	%r36, %r35, 362437;
	shr.u32 	%r37, %r26, 2;
	xor.b32  	%r38, %r37, %r26;
	st.global.v2.u32 	[%rd1+8], {%r28, %r29};
	shl.b32 	%r39, %r34, 4;
	shl.b32 	%r40, %r38, 1;
	xor.b32  	%r41, %r40, %r39;
	xor.b32  	%r42, %r41, %r38;
	xor.b32  	%r43, %r42, %r34;
	st.global.v2.u32 	[%rd1+16], {%r34, %r43};
	add.s32 	%r44, %r22, 724874;
	st.global.v2.u32 	[%rd1], {%r44, %r27};
	add.s32 	%r45, %r43, %r44;
	cvt.u64.u32 	%rd9, %r36;
	mul.wide.u32 	%rd10, %r45, 2097152;
	xor.b64  	%rd11, %rd10, %rd9;
	cvt.rn.f64.u64 	%fd26, %rd11;
	fma.rn.f64 	%fd27, %fd26, 0d3CA0000000000000, 0d3C90000000000000;
	mul.f64 	%fd3, %fd27, 0d400921FB54442D18;
	ld.global.v2.u32 	{%r46, %r47}, [%rd2];
	shr.u32 	%r48, %r47, 2;
	xor.b32  	%r49, %r48, %r47;
	ld.global.v2.u32 	{%r50, %r51}, [%rd2+8];
	ld.global.v2.u32 	{%r52, %r53}, [%rd2+16];
	shl.b32 	%r54, %r53, 4;
	shl.b32 	%r55, %r49, 1;
	xor.b32  	%r56, %r55, %r54;
	xor.b32  	%r57, %r56, %r49;
	xor.b32  	%r58, %r57, %r53;
	add.s32 	%r59, %r46, %r58;
	add.s32 	%r60, %r59, 362437;
	shr.u32 	%r61, %r50, 2;
	xor.b32  	%r62, %r61, %r50;
	st.global.v2.u32 	[%rd2+8], {%r52, %r53};
	shl.b32 	%r63, %r58, 4;
	shl.b32 	%r64, %r62, 1;
	xor.b32  	%r65, %r64, %r63;
	xor.b32  	%r66, %r65, %r62;
	xor.b32  	%r67, %r66, %r58;
	st.global.v2.u32 	[%rd2+16], {%r58, %r67};
	add.s32 	%r68, %r46, 724874;
	st.global.v2.u32 	[%rd2], {%r68, %r51};
	add.s32 	%r69, %r67, %r68;
	cvt.u64.u32 	%rd12, %r60;
	mul.wide.u32 	%rd13, %r69, 2097152;
	xor.b64  	%rd14, %rd13, %rd12;
	cvt.rn.f64.u64 	%fd28, %rd14;
	fma.rn.f64 	%fd29, %fd28, 0d3CA0000000000000, 0d3C90000000000000;
	fma.rn.f64 	%fd4, %fd29, 0d4000000000000000, 0dBFF0000000000000;
	{
	.reg .b32 %temp; 
	mov.b64 	{%temp, %r70}, %fd4;
	}
	abs.f64 	%fd30, %fd4;
	{ // callseq 0, 0
	.param .b64 param0;
	st.param.f64 	[param0], %fd30;
	.param .b64 retval0;
	call.uni (retval0), 
	__internal_accurate_pow, 
	(
	param0
	);
	ld.param.f64 	%fd31, [retval0];
	} // callseq 0
	setp.lt.s32 	%p8, %r70, 0;
	neg.f64 	%fd33, %fd31;
	selp.f64 	%fd34, %fd33, %fd31, %p6;
	selp.f64 	%fd35, %fd34, %fd31, %p8;
	setp.eq.f64 	%p9, %fd4, 0d0000000000000000;
	selp.b32 	%r71, %r70, 0, %p6;
	or.b32  	%r72, %r71, 2146435072;
	selp.b32 	%r73, %r72, %r71, %p5;
	mov.b32 	%r74, 0;
	mov.b64 	%fd36, {%r74, %r73};
	selp.f64 	%fd37, %fd36, %fd35, %p9;
	add.f64 	%fd38, %fd4, 0d4000000000000000;
	{
	.reg .b32 %temp; 
	mov.b64 	{%temp, %r75}, %fd38;
	}
	and.b32  	%r76, %r75, 2146435072;
	setp.eq.s32 	%p10, %r76, 2146435072;
	setp.eq.f64 	%p11, %fd30, 0d7FF0000000000000;
	selp.b32 	%r79, %r78, %r3, %p8;
	mov.b64 	%fd39, {%r74, %r79};
	selp.f64 	%fd40, %fd39, %fd37, %p10;
	selp.f64 	%fd41, %fd40, %fd37, %p11;
	setp.eq.f64 	%p12, %fd4, 0d3FF0000000000000;
	mov.f64 	%fd42, 0d3FF0000000000000;
	sub.f64 	%fd43, %fd42, %fd41;
	sqrt.rn.f64 	%fd44, %fd43;
	selp.f64 	%fd5, 0d0000000000000000, %fd44, %p12;
	setp.eq.f64 	%p13, %fd3, 0d7FF0000000000000;
	mov.b32 	%r95, 1;
	@%p13 bra 	$L__BB0_5;
	mul.f64 	%fd45, %fd3, 0d3FE45F306DC9C883;
	cvt.rni.s32.f64 	%r94, %fd45;
	cvt.rn.f64.s32 	%fd46, %r94;
	fma.rn.f64 	%fd47, %fd46, 0dBFF921FB54442D18, %fd3;
	fma.rn.f64 	%fd48, %fd46, 0dBC91A62633145C00, %fd47;
	fma.rn.f64 	%fd140, %fd46, 0dB97B839A252049C0, %fd48;
	setp.ltu.f64 	%p14, %fd3, 0d41E0000000000000;
	@%p14 bra 	$L__BB0_4;
	{ // callseq 1, 0
	.param .b64 param0;
	st.param.f64 	[param0], %fd3;
	.param .align 16 .b8 retval0[16];
	call.uni (retval0), 
	__internal_trig_reduction_slowpathd, 
	(
	param0
	);
	ld.param.f64 	%fd140, [retval0];
	ld.param.b32 	%r94, [retval0+8];
	} // callseq 1
$L__BB0_4:
	add.s32 	%r95, %r94, 1;
$L__BB0_5:
	mov.f64 	%fd50, 0d0000000000000000;
	mov.f64 	%fd51, 0d7FF0000000000000;
	mul.rn.f64 	%fd141, %fd51, %fd50;
	setp.eq.f64 	%p15, %fd3, 0d7FF0000000000000;
	shl.b32 	%r82, %r95, 6;
	cvt.u64.u32 	%rd15, %r82;
	and.b64  	%rd16, %rd15, 64;
	add.s64 	%rd18, %rd17, %rd16;
	mul.rn.f64 	%fd52, %fd140, %fd140;
	and.b32  	%r83, %r95, 1;
	setp.eq.b32 	%p16, %r83, 1;
	selp.f64 	%fd53, 0dBDA8FF8320FD8164, 0d3DE5DB65F9785EBA, %p16;
	ld.global.nc.v2.f64 	{%fd54, %fd55}, [%rd18];
	fma.rn.f64 	%fd56, %fd53, %fd52, %fd54;
	fma.rn.f64 	%fd57, %fd56, %fd52, %fd55;
	ld.global.nc.v2.f64 	{%fd58, %fd59}, [%rd18+16];
	fma.rn.f64 	%fd60, %fd57, %fd52, %fd58;
	fma.rn.f64 	%fd61, %fd60, %fd52, %fd59;
	ld.global.nc.v2.f64 	{%fd62, %fd63}, [%rd18+32];
	fma.rn.f64 	%fd64, %fd61, %fd52, %fd62;
	fma.rn.f64 	%fd65, %fd64, %fd52, %fd63;
	fma.rn.f64 	%fd66, %fd65, %fd140, %fd140;
	fma.rn.f64 	%fd67, %fd65, %fd52, 0d3FF0000000000000;
	selp.f64 	%fd68, %fd67, %fd66, %p16;
	and.b32  	%r84, %r95, 2;
	setp.eq.s32 	%p17, %r84, 0;
	sub.f64 	%fd69, %fd50, %fd68;
	selp.f64 	%fd70, %fd68, %fd69, %p17;
	mul.f64 	%fd11, %fd5, %fd70;
	mov.b32 	%r96, 0;
	@%p15 bra 	$L__BB0_8;
	mul.f64 	%fd71, %fd3, 0d3FE45F306DC9C883;
	cvt.rni.s32.f64 	%r96, %fd71;
	cvt.rn.f64.s32 	%fd72, %r96;
	fma.rn.f64 	%fd73, %fd72, 0dBFF921FB54442D18, %fd3;
	fma.rn.f64 	%fd74, %fd72, 0dBC91A62633145C00, %fd73;
	fma.rn.f64 	%fd141, %fd72, 0dB97B839A252049C0, %fd74;
	setp.ltu.f64 	%p18, %fd3, 0d41E0000000000000;
	@%p18 bra 	$L__BB0_8;
	{ // callseq 2, 0
	.param .b64 param0;
	st.param.f64 	[param0], %fd3;
	.param .align 16 .b8 retval0[16];
	call.uni (retval0), 
	__internal_trig_reduction_slowpathd, 
	(
	param0
	);
	ld.param.f64 	%fd141, [retval0];
	ld.param.b32 	%r96, [retval0+8];
	} // callseq 2
$L__BB0_8:
	shl.b32 	%r86, %r96, 6;
	cvt.u64.u32 	%rd19, %r86;
	and.b64  	%rd20, %rd19, 64;
	add.s64 	%rd22, %rd17, %rd20;
	mul.rn.f64 	%fd76, %fd141, %fd141;
	and.b32  	%r87, %r96, 1;
	setp.eq.b32 	%p19, %r87, 1;
	selp.f64 	%fd77, 0dBDA8FF8320FD8164, 0d3DE5DB65F9785EBA, %p19;
	ld.global.nc.v2.f64 	{%fd78, %fd79}, [%rd22];
	fma.rn.f64 	%fd80, %fd77, %fd76, %fd78;
	fma.rn.f64 	%fd81, %fd80, %fd76, %fd79;
	ld.global.nc.v2.f64 	{%fd82, %fd83}, [%rd22+16];
	fma.rn.f64 	%fd84, %fd81, %fd76, %fd82;
	fma.rn.f64 	%fd85, %fd84, %fd76, %fd83;
	ld.global.nc.v2.f64 	{%fd86, %fd87}, [%rd22+32];
	fma.rn.f64 	%fd88, %fd85, %fd76, %fd86;
	fma.rn.f64 	%fd89, %fd88, %fd76, %fd87;
	fma.rn.f64 	%fd90, %fd89, %fd141, %fd141;
	fma.rn.f64 	%fd91, %fd89, %fd76, 0d3FF0000000000000;
	selp.f64 	%fd92, %fd91, %fd90, %p19;
	and.b32  	%r88, %r96, 2;
	setp.eq.s32 	%p20, %r88, 0;
	mov.f64 	%fd93, 0d0000000000000000;
	sub.f64 	%fd94, %fd93, %fd92;
	selp.f64 	%fd95, %fd92, %fd94, %p20;
	mul.f64 	%fd15, %fd5, %fd95;
	mov.f64 	%fd96, 0d4000000000000000;
	div.rn.f64 	%fd97, %fd96, %fd15;
	mul.f64 	%fd16, %fd11, %fd97;
	mul.f64 	%fd17, %fd4, %fd97;
	mul.f64 	%fd98, %fd15, 0d4028000000000000;
	fma.rn.f64 	%fd99, %fd11, 0d0000000000000000, %fd98;
	fma.rn.f64 	%fd18, %fd4, 0d0000000000000000, %fd99;
	fma.rn.f64 	%fd100, %fd18, %fd18, 0d4042000000000000;
	add.f64 	%fd101, %fd100, 0dC062000000000000;
	abs.f64 	%fd102, %fd16;
	setp.geu.f64 	%p21, %fd102, 0d4000000000000000;
	abs.f64 	%fd103, %fd17;
	setp.geu.f64 	%p22, %fd103, 0d4000000000000000;
	or.pred  	%p23, %p21, %p22;
	setp.leu.f64 	%p24, %fd101, 0d0000000000000000;
	or.pred  	%p25, %p23, %p24;
	@%p25 bra 	$L__BB0_1;
	sqrt.rn.f64 	%fd105, %fd101;
	sub.f64 	%fd106, %fd18, %fd105;
	mul.f64 	%fd107, %fd11, %fd106;
	mul.f64 	%fd108, %fd15, %fd106;
	mul.f64 	%fd109, %fd4, %fd106;
	add.f64 	%fd110, %fd108, 0dC028000000000000;
	mul.f64 	%fd111, %fd110, %fd110;
	fma.rn.f64 	%fd112, %fd107, %fd107, %fd111;
	fma.rn.f64 	%fd113, %fd109, %fd109, %fd112;
	sqrt.rn.f64 	%fd114, %fd113;
	div.rn.f64 	%fd115, %fd107, %fd114;
	div.rn.f64 	%fd116, %fd110, %fd114;
	div.rn.f64 	%fd117, %fd109, %fd114;
	mov.f64 	%fd118, 0d4010000000000000;
	sub.f64 	%fd119, %fd118, %fd107;
	sub.f64 	%fd120, %fd118, %fd108;
	mul.f64 	%fd121, %fd120, %fd120;
	fma.rn.f64 	%fd122, %fd119, %fd119, %fd121;
	mov.f64 	%fd123, 0dBFF0000000000000;
	sub.f64 	%fd124, %fd123, %fd109;
	fma.rn.f64 	%fd125, %fd124, %fd124, %fd122;
	sqrt.rn.f64 	%fd126, %fd125;
	div.rn.f64 	%fd127, %fd119, %fd126;
	div.rn.f64 	%fd128, %fd120, %fd126;
	div.rn.f64 	%fd129, %fd124, %fd126;
	mul.f64 	%fd130, %fd128, %fd116;
	fma.rn.f64 	%fd131, %fd127, %fd115, %fd130;
	fma.rn.f64 	%fd20, %fd129, %fd117, %fd131;
	setp.leu.f64 	%p26, %fd20, 0d0000000000000000;
	@%p26 bra 	$L__BB0_11;
	ld.param.u32 	%r92, [_Z5tracePdP17curandStateXORWOWS1_Pyi_param_4];
	ld.param.u64 	%rd26, [_Z5tracePdP17curandStateXORWOWS1_Pyi_param_0];
	add.f64 	%fd132, %fd16, 0d4000000000000000;
	div.rn.f64 	%fd133, %fd132, %fd1;
	cvt.rmi.f64.f64 	%fd134, %fd133;
	cvt.rzi.s32.f64 	%r89, %fd134;
	add.f64 	%fd135, %fd17, 0d4000000000000000;
	div.rn.f64 	%fd136, %fd135, %fd1;
	cvt.rmi.f64.f64 	%fd137, %fd136;
	cvt.rzi.s32.f64 	%r90, %fd137;
	mad.lo.s32 	%r91, %r89, %r92, %r90;
	cvta.to.global.u64 	%rd23, %rd26;
	mul.wide.s32 	%rd24, %r91, 8;
	add.s64 	%rd25, %rd23, %rd24;
	atom.global.add.f64 	%fd138, [%rd25], %fd20;
$L__BB0_11:
	add.s32 	%r93, %r93, 1;
	setp.ne.s32 	%p27, %r93, 500;
	@%p27 bra 	$L__BB0_1;
	ret;

}
	// .globl	_Z16initCurandStatesP17curandStateXORWOWS0_
.visible .entry _Z16initCurandStatesP17curandStateXORWOWS0_(
	.param .u64 .ptr .align 1 _Z16initCurandStatesP17curandStateXORWOWS0__param_0,
	.param .u64 .ptr .align 1 _Z16initCurandStatesP17curandStateXORWOWS0__param_1
)
{
	.reg .pred 	%p<47>;
	.reg .b32 	%r<808>;
	.reg .b64 	%rd<33>;

	ld.param.u64 	%rd15, [_Z16initCurandStatesP17curandStateXORWOWS0__param_0];
	ld.param.u64 	%rd14, [_Z16initCurandStatesP17curandStateXORWOWS0__param_1];
	cvta.to.global.u64 	%rd16, %rd15;
	mov.u32 	%r363, %ctaid.x;
	mov.u32 	%r364, %ntid.x;
	mov.u32 	%r365, %tid.x;
	mad.lo.s32 	%r366, %r363, %r364, %r365;
	cvt.s64.s32 	%rd32, %r366;
	mul.wide.s32 	%rd17, %r366, 48;
	add.s64 	%rd2, %rd16, %rd17;
	mov.b32 	%r367, 1478573778;
	mov.b32 	%r368, 716983765;
	st.global.v2.u32 	[%rd2], {%r368, %r367};
	mov.b32 	%r369, -123459836;
	mov.b32 	%r370, 1163863128;
	st.global.v2.u32 	[%rd2+8], {%r370, %r369};
	mov.b32 	%r371, 1360900310;
	mov.b32 	%r372, -589760388;
	st.global.v2.u32 	[%rd2+16], {%r372, %r371};
	setp.eq.s32 	%p1, %r366, 0;
	@%p1 bra 	$L__BB1_42;
	mov.b32 	%r620, 0;
	mov.u64 	%rd31, %rd32;
$L__BB1_2:
	and.b64  	%rd4, %rd31, 3;
	setp.eq.s64 	%p2, %rd4, 0;
	@%p2 bra 	$L__BB1_41;
	mul.wide.u32 	%rd18, %r620, 3200;
	mov.u64 	%rd19, precalc_xorwow_matrix;
	add.s64 	%rd5, %rd19, %rd18;
	cvt.u32.u64 	%r2, %rd4;
	mov.b32 	%r621, 0;
$L__BB1_4:
	mov.b32 	%r634, 0;
	mov.u32 	%r635, %r634;
	mov.u32 	%r636, %r634;
	mov.u32 	%r637, %r634;
	mov.u32 	%r638, %r634;
	mov.u32 	%r627, %r634;
$L__BB1_5:
	mul.wide.u32 	%rd20, %r627, 4;
	add.s64 	%rd21, %rd2, %rd20;
	ld.global.u32 	%r10, [%rd21+4];
	shl.b32 	%r11, %r627, 5;
	mov.b32 	%r633, 0;
$L__BB1_6:
	.pragma "nounroll";
	shr.u32 	%r377, %r10, %r633;
	and.b32  	%r378, %r377, 1;
	setp.eq.b32 	%p3, %r378, 1;
	not.pred 	%p4, %p3;
	add.s32 	%r379, %r11, %r633;
	mul.lo.s32 	%r380, %r379, 5;
	mul.wide.u32 	%rd22, %r380, 4;
	add.s64 	%rd6, %rd5, %rd22;
	@%p4 bra 	$L__BB1_8;
	ld.global.u32 	%r381, [%rd6];
	xor.b32  	%r638, %r638, %r381;
	ld.global.u32 	%r382, [%rd6+4];
	xor.b32  	%r637, %r637, %r382;
	ld.global.u32 	%r383, [%rd6+8];
	xor.b32  	%r636, %r636, %r383;
	ld.global.u32 	%r384, [%rd6+12];
	xor.b32  	%r635, %r635, %r384;
	ld.global.u32 	%r385, [%rd6+16];
	xor.b32  	%r634, %r634, %r385;
$L__BB1_8:
	and.b32  	%r387, %r377, 2;
	setp.eq.s32 	%p5, %r387, 0;
	@%p5 bra 	$L__BB1_10;
	ld.global.u32 	%r388, [%rd6+20];
	xor.b32  	%r638, %r638, %r388;
	ld.global.u32 	%r389, [%rd6+24];
	xor.b32  	%r637, %r637, %r389;
	ld.global.u32 	%r390, [%rd6+28];
	xor.b32  	%r636, %r636, %r390;
	ld.global.u32 	%r391, [%rd6+32];
	xor.b32  	%r635, %r635, %r391;
	ld.global.u32 	%r392, [%rd6+36];
	xor.b32  	%r634, %r634, %r392;
$L__BB1_10:
	and.b32  	%r394, %r377, 4;
	setp.eq.s32 	%p6, %r394, 0;
	@%p6 bra 	$L__BB1_12;
	ld.global.u32 	%r395, [%rd6+40];
	xor.b32  	%r638, %r638, %r395;
	ld.global.u32 	%r396, [%rd6+44];
	xor.b32  	%r637, %r637, %r396;
	ld.global.u32 	%r397, [%rd6+48];
	xor.b32  	%r636, %r636, %r397;
	ld.global.u32 	%r398, [%rd6+52];
	xor.b32  	%r635, %r635, %r398;
	ld.global.u32 	%r399, [%rd6+56];
	xor.b32  	%r634, %r634, %r399;
$L__BB1_12:
	and.b32  	%r401, %r377, 8;
	setp.eq.s32 	%p7, %r401, 0;
	@%p7 bra 	$L__BB1_14;
	ld.global.u32 	%r402, [%rd6+60];
	xor.b32  	%r638, %r638, %r402;
	ld.global.u32 	%r403, [%rd6+64];
	xor.b32  	%r637, %r637, %r403;
	ld.global.u32 	%r404, [%rd6+68];
	xor.b32  	%r636, %r636, %r404;
	ld.global.u32 	%r405, [%rd6+72];
	xor.b32  	%r635, %r635, %r405;
	ld.global.u32 	%r406, [%rd6+76];
	xor.b32  	%r634, %r634, %r406;
$L__BB1_14:
	and.b32  	%r408, %r377, 16;
	setp.eq.s32 	%p8, %r408, 0;
	@%p8 bra 	$L__BB1_16;
	ld.global.u32 	%r409, [%rd6+80];
	xor.b32  	%r638, %r638, %r409;
	ld.global.u32 	%r410, [%rd6+84];
	xor.b32  	%r637, %r637, %r410;
	ld.global.u32 	%r411, [%rd6+88];
	xor.b32  	%r636, %r636, %r411;
	ld.global.u32 	%r412, [%rd6+92];
	xor.b32  	%r635, %r635, %r412;
	ld.global.u32 	%r413, [%rd6+96];
	xor.b32  	%r634, %r634, %r413;
$L__BB1_16:
	and.b32  	%r415, %r377, 32;
	setp.eq.s32 	%p9, %r415, 0;
	@%p9 bra 	$L__BB1_18;
	ld.global.u32 	%r416, [%rd6+100];
	xor.b32  	%r638, %r638, %r416;
	ld.global.u32 	%r417, [%rd6+104];
	xor.b32  	%r637, %r637, %r417;
	ld.global.u32 	%r418, [%rd6+108];
	xor.b32  	%r636, %r636, %r418;
	ld.global.u32 	%r419, [%rd6+112];
	xor.b32  	%r635, %r635, %r419;
	ld.global.u32 	%r420, [%rd6+116];
	xor.b32  	%r634, %r634, %r420;
$L__BB1_18:
	and.b32  	%r422, %r377, 64;
	setp.eq.s32 	%p10, %r422, 0;
	@%p10 bra 	$L__BB1_20;
	ld.global.u32 	%r423, [%rd6+120];
	xor.b32  	%r638, %r638, %r423;
	ld.global.u32 	%r424, [%rd6+124];
	xor.b32  	%r637, %r637, %r424;
	ld.global.u32 	%r425, [%rd6+128];
	xor.b32  	%r636, %r636, %r425;
	ld.global.u32 	%r426, [%rd6+132];
	xor.b32  	%r635, %r635, %r426;
	ld.global.u32 	%r427, [%rd6+136];
	xor.b32  	%r634, %r634, %r427;
$L__BB1_20:
	and.b32  	%r429, %r377, 128;
	setp.eq.s32 	%p11, %r429, 0;
	@%p11 bra 	$L__BB1_22;
	ld.global.u32 	%r430, [%rd6+140];
	xor.b32  	%r638, %r638, %r430;
	ld.global.u32 	%r431, [%rd6+144];
	xor.b32  	%r637, %r637, %r431;
	ld.global.u32 	%r432, [%rd6+148];
	xor.b32  	%r636, %r636, %r432;
	ld.global.u32 	%r433, [%rd6+152];
	xor.b32  	%r635, %r635, %r433;
	ld.global.u32 	%r434, [%rd6+156];
	xor.b32  	%r634, %r634, %r434;
$L__BB1_22:
	and.b32  	%r436, %r377, 256;
	setp.eq.s32 	%p12, %r436, 0;
	@%p12 bra 	$L__BB1_24;
	ld.global.u32 	%r437, [%rd6+160];
	xor.b32  	%r638, %r638, %r437;
	ld.global.u32 	%r438, [%rd6+164];
	xor.b32  	%r637, %r637, %r438;
	ld.global.u32 	%r439, [%rd6+168];
	xor.b32  	%r636, %r636, %r439;
	ld.global.u32 	%r440, [%rd6+172];
	xor.b32  	%r635, %r635, %r440;
	ld.global.u32 	%r441, [%rd6+176];
	xor.b32  	%r634, %r634, %r441;
$L__BB1_24:
	and.b32  	%r443, %r377, 512;
	setp.eq.s32 	%p13, %r443, 0;
	@%p13 bra 	$L__BB1_26;
	ld.global.u32 	%r444, [%rd6+180];
	xor.b32  	%r638, %r638, %r444;
	ld.global.u32 	%r445, [%rd6+184];
	xor.b32  	%r637, %r637, %r445;
	ld.global.u32 	%r446, [%rd6+188];
	xor.b32  	%r636, %r636, %r446;
	ld.global.u32 	%r447, [%rd6+192];
	xor.b32  	%r635, %r635, %r447;
	ld.global.u32 	%r448, [%rd6+196];
	xor.b32  	%r634, %r634, %r448;
$L__BB1_26:
	and.b32  	%r450, %r377, 1024;
	setp.eq.s32 	%p14, %r450, 0;
	@%p14 bra 	$L__BB1_28;
	ld.global.u32 	%r451, [%rd6+200];
	xor.b32  	%r638, %r638, %r451;
	ld.global.u32 	%r452, [%rd6+204];
	xor.b32  	%r637, %r637, %r452;
	ld.global.u32 	%r453, [%rd6+208];
	xor.b32  	%r636, %r636, %r453;
	ld.global.u32 	%r454, [%rd6+212];
	xor.b32  	%r635, %r635, %r454;
	ld.global.u32 	%r455, [%rd6+216];
	xor.b32  	%r634, %r634, %r455;
$L__BB1_28:
	and.b32  	%r457, %r377, 2048;
	setp.eq.s32 	%p15, %r457, 0;
	@%p15 bra 	$L__BB1_30;
	ld.global.u32 	%r458, [%rd6+220];
	xor.b32  	%r638, %r638, %r458;
	ld.global.u32 	%r459, [%rd6+224];
	xor.b32  	%r637, %r637, %r459;
	ld.global.u32 	%r460, [%rd6+228];
	xor.b32  	%r636, %r636, %r460;
	ld.global.u32 	%r461, [%rd6+232];
	xor.b32  	%r635, %r635, %r461;
	ld.global.u32 	%r462, [%rd6+236];
	xor.b32  	%r634, %r634, %r462;
$L__BB1_30:
	and.b32  	%r464, %r377, 4096;
	setp.eq.s32 	%p16, %r464, 0;
	@%p16 bra 	$L__BB1_32;
	ld.global.u32 	%r465, [%rd6+240];
	xor.b32  	%r638, %r638, %r465;
	ld.global.u32 	%r466, [%rd6+244];
	xor.b32  	%r637, %r637, %r466;
	ld.global.u32 	%r467, [%rd6+248];
	xor.b32  	%r636, %r636, %r467;
	ld.global.u32 	%r468, [%rd6+252];
	xor.b32  	%r635, %r635, %r468;
	ld.global.u32 	%r469, [%rd6+256];
	xor.b32  	%r634, %r634, %r469;
$L__BB1_32:
	and.b32  	%r471, %r377, 8192;
	setp.eq.s32 	%p17, %r471, 0;
	@%p17 bra 	$L__BB1_34;
	ld.global.u32 	%r472, [%rd6+260];
	xor.b32  	%r638, %r638, %r472;
	ld.global.u32 	%r473, [%rd6+264];
	xor.b32  	%r637, %r637, %r473;
	ld.global.u32 	%r474, [%rd6+268];
	xor.b32  	%r636, %r636, %r474;
	ld.global.u32 	%r475, [%rd6+272];
	xor.b32  	%r635, %r635, %r475;
	ld.global.u32 	%r476, [%rd6+276];
	xor.b32  	%r634, %r634, %r476;
$L__BB1_34:
	and.b32  	%r478, %r377, 16384;
	setp.eq.s32 	%p18, %r478, 0;
	@%p18 bra 	$L__BB1_36;
	ld.global.u32 	%r479, [%rd6+280];
	xor.b32  	%r638, %r638, %r479;
	ld.global.u32 	%r480, [%rd6+284];
	xor.b32  	%r637, %r637, %r480;
	ld.global.u32 	%r481, [%rd6+288];
	xor.b32  	%r636, %r636, %r481;
	ld.global.u32 	%r482, [%rd6+292];
	xor.b32  	%r635, %r635, %r482;
	ld.global.u32 	%r483, [%rd6+296];
	xor.b32  	%r634, %r634, %r483;
$L__BB1_36:
	and.b32  	%r485, %r377, 32768;
	setp.eq.s32 	%p19, %r485, 0;
	@%p19 bra 	$L__BB1_38;
	ld.global.u32 	%r486, [%rd6+300];
	xor.b32  	%r638, %r638, %r486;
	ld.global.u32 	%r487, [%rd6+304];
	xor.b32  	%r637, %r637, %r487;
	ld.global.u32 	%r488, [%rd6+308];
	xor.b32  	%r636, %r636, %r488;
	ld.global.u32 	%r489, [%rd6+312];
	xor.b32  	%r635, %r635, %r489;
	ld.global.u32 	%r490, [%rd6+316];
	xor.b32  	%r634, %r634, %r490;
$L__BB1_38:
	add.s32 	%r633, %r633, 16;
	setp.ne.s32 	%p20, %r633, 32;
	@%p20 bra 	$L__BB1_6;
	mad.lo.s32 	%r491, %r627, -31, %r11;
	add.s32 	%r627, %r491, 1;
	setp.ne.s32 	%p21, %r627, 5;
	@%p21 bra 	$L__BB1_5;
	st.global.u32 	[%rd2+4], %r638;
	st.global.u32 	[%rd2+8], %r637;
	st.global.u32 	[%rd2+12], %r636;
	st.global.u32 	[%rd2+16], %r635;
	st.global.u32 	[%rd2+20], %r634;
	add.s32 	%r621, %r621, 1;
	setp.lt.u32 	%p22, %r621, %r2;
	@%p22 bra 	$L__BB1_4;
$L__BB1_41:
	shr.u64 	%rd7, %rd31, 2;
	add.s32 	%r620, %r620, 1;
	setp.gt.u64 	%p23, %rd31, 3;
	mov.u64 	%rd31, %rd7;
	@%p23 bra 	$L__BB1_2;
$L__BB1_42:
	cvt.u32.u64 	%r492, %rd32;
	setp.eq.s32 	%p24, %r492, 0;
	mov.b32 	%r493, 0;
	st.global.v2.u32 	[%rd2+24], {%r493, %r493};
	st.global.u32 	[%rd2+32], %r493;
	mov.b64 	%rd23, 0;
	st.global.u64 	[%rd2+40], %rd23;
	cvta.to.global.u64 	%rd24, %rd14;
	mad.lo.s64 	%rd8, %rd32, 48, %rd24;
	mov.b32 	%r494, 379486205;
	mov.b32 	%r495, -382103808;
	st.global.v2.u32 	[%rd8], {%r495, %r494};
	mov.b32 	%r496, -123459836;
	mov.b32 	%r497, 450422541;
	st.global.v2.u32 	[%rd8+8], {%r497, %r496};
	mov.b32 	%r498, 261812737;
	mov.b32 	%r499, -589760388;
	st.global.v2.u32 	[%rd8+16], {%r499, %r498};
	@%p24 bra 	$L__BB1_84;
	mov.b32 	%r714, 0;
$L__BB1_44:
	and.b64  	%rd10, %rd32, 3;
	setp.eq.s64 	%p25, %rd10, 0;
	@%p25 bra 	$L__BB1_83;
	mul.wide.u32 	%rd25, %r714, 3200;
	mov.u64 	%rd26, precalc_xorwow_matrix;
	add.s64 	%rd11, %rd26, %rd25;
	cvt.u32.u64 	%r183, %rd10;
	mov.b32 	%r715, 0;
$L__BB1_46:
	mov.b32 	%r728, 0;
	mov.u32 	%r729, %r728;
	mov.u32 	%r730, %r728;
	mov.u32 	%r731, %r728;
	mov.u32 	%r732, %r728;
	mov.u32 	%r721, %r728;
$L__BB1_47:
	mul.wide.u32 	%rd27, %r721, 4;
	add.s64 	%rd28, %rd8, %rd27;
	ld.global.u32 	%r191, [%rd28+4];
	shl.b32 	%r192, %r721, 5;
	mov.b32 	%r727, 0;
$L__BB1_48:
	.pragma "nounroll";
	shr.u32 	%r504, %r191, %r727;
	and.b32  	%r505, %r504, 1;
	setp.eq.b32 	%p26, %r505, 1;
	not.pred 	%p27, %p26;
	add.s32 	%r506, %r192, %r727;
	mul.lo.s32 	%r507, %r506, 5;
	mul.wide.u32 	%rd29, %r507, 4;
	add.s64 	%rd12, %rd11, %rd29;
	@%p27 bra 	$L__BB1_50;
	ld.global.u32 	%r508, [%rd12];
	xor.b32  	%r732, %r732, %r508;
	ld.global.u32 	%r509, [%rd12+4];
	xor.b32  	%r731, %r731, %r509;
	ld.global.u32 	%r510, [%rd12+8];
	xor.b32  	%r730, %r730, %r510;
	ld.global.u32 	%r511, [%rd12+12];
	xor.b32  	%r729, %r729, %r511;
	ld.global.u32 	%r512, [%rd12+16];
	xor.b32  	%r728, %r728, %r512;
$L__BB1_50:
	and.b32  	%r514, %r504, 2;
	setp.eq.s32 	%p28, %r514, 0;
	@%p28 bra 	$L__BB1_52;
	ld.global.u32 	%r515, [%rd12+20];
	xor.b32  	%r732, %r732, %r515;
	ld.global.u32 	%r516, [%rd12+24];
	xor.b32  	%r731, %r731, %r516;
	ld.global.u32 	%r517, [%rd12+28];
	xor.b32  	%r730, %r730, %r517;
	ld.global.u32 	%r518, [%rd12+32];
	xor.b32  	%r729, %r729, %r518;
	ld.global.u32 	%r519, [%rd12+36];
	xor.b32  	%r728, %r728, %r519;
$L__BB1_52:
	and.b32  	%r521, %r504, 4;
	setp.eq.s32 	%p29, %r521, 0;
	@%p29 bra 	$L__BB1_54;
	ld.global.u32 	%r522, [%rd12+40];
	xor.b32  	%r732, %r732, %r522;
	ld.global.u32 	%r523, [%rd12+44];
	xor.b32  	%r731, %r731, %r523;
	ld.global.u32 	%r524, [%rd12+48];
	xor.b32  	%r730, %r730, %r524;
	ld.global.u32 	%r525, [%rd12+52];
	xor.b32  	%r729, %r729, %r525;
	ld.global.u32 	%r526, [%rd12+56];
	xor.b32  	%r728, %r728, %r526;
$L__BB1_54:
	and.b32  	%r528, %r504, 8;
	setp.eq.s32 	%p30, %r528, 0;
	@%p30 bra 	$L__BB1_56;
	ld.global.u32 	%r529, [%rd12+60];
	xor.b32  	%r732, %r732, %r529;
	ld.global.u32 	%r530, [%rd12+64];
	xor.b32  	%r731, %r731, %r530;
	ld.global.u32 	%r531, [%rd12+68];
	xor.b32  	%r730, %r730, %r531;
	ld.global.u32 	%r532, [%rd12+72];
	xor.b32  	%r729, %r729, %r532;
	ld.global.u32 	%r533, [%rd12+76];
	xor.b32  	%r728, %r728, %r533;
$L__BB1_56:
	and.b32  	%r535, %r504, 16;
	setp.eq.s32 	%p31, %r535, 0;
	@%p31 bra 	$L__BB1_58;
	ld.global.u32 	%r536, [%rd12+80];
	xor.b32  	%r732, %r732, %r536;
	ld.global.u32 	%r537, [%rd12+84];
	xor.b32  	%r731, %r731, %r537;
	ld.global.u32 	%r538, [%rd12+88];
	xor.b32  	%r730, %r730, %r538;
	ld.global.u32 	%r539, [%rd12+92];
	xor.b32  	%r729, %r729, %r539;
	ld.global.u32 	%r540, [%rd12+96];
	xor.b32  	%r728, %r728, %r540;
$L__BB1_58:
	and.b32  	%r542, %r504, 32;
	setp.eq.s32 	%p32, %r542, 0;
	@%p32 bra 	$L__BB1_60;
	ld.global.u32 	%r543, [%rd12+100];
	xor.b32  	%r732, %r732, %r543;
	ld.global.u32 	%r544, [%rd12+104];
	xor.b32  	%r731, %r731, %r544;
	ld.global.u32 	%r545, [%rd12+108];
	xor.b32  	%r730, %r730, %r545;
	ld.global.u32 	%r546, [%rd12+112];
	xor.b32  	%r729, %r729, %r546;
	ld.global.u32 	%r547, [%rd12+116];
	xor.b32  	%r728, %r728, %r547;
$L__BB1_60:
	and.b32  	%r549, %r504, 64;
	setp.eq.s32 	%p33, %r549, 0;
	@%p33 bra 	$L__BB1_62;
	ld.global.u32 	%r550, [%rd12+120];
	xor.b32  	%r732, %r732, %r550;
	ld.global.u32 	%r551, [%rd12+124];
	xor.b32  	%r731, %r731, %r551;
	ld.global.u32 	%r552, [%rd12+128];
	xor.b32  	%r730, %r730, %r552;
	ld.global.u32 	%r553, [%rd12+132];
	xor.b32  	%r729, %r729, %r553;
	ld.global.u32 	%r554, [%rd12+136];
	xor.b32  	%r728, %r728, %r554;
$L__BB1_62:
	and.b32  	%r556, %r504, 128;
	setp.eq.s32 	%p34, %r556, 0;
	@%p34 bra 	$L__BB1_64;
	ld.global.u32 	%r557, [%rd12+140];
	xor.b32  	%r732, %r732, %r557;
	ld.global.u32 	%r558, [%rd12+144];
	xor.b32  	%r731, %r731, %r558;
	ld.global.u32 	%r559, [%rd12+148];
	xor.b32  	%r730, %r730, %r559;
	ld.global.u32 	%r560, [%rd12+152];
	xor.b32  	%r729, %r729, %r560;
	ld.global.u32 	%r561, [%rd12+156];
	xor.b32  	%r728, %r728, %r561;
$L__BB1_64:
	and.b32  	%r563, %r504, 256;
	setp.eq.s32 	%p35, %r563, 0;
	@%p35 bra 	$L__BB1_66;
	ld.global.u32 	%r564, [%rd12+160];
	xor.b32  	%r732, %r732, %r564;
	ld.global.u32 	%r565, [%rd12+164];
	xor.b32  	%r731, %r731, %r565;
	ld.global.u32 	%r566, [%rd12+168];
	xor.b32  	%r730, %r730, %r566;
	ld.global.u32 	%r567, [%rd12+172];
	xor.b32  	%r729, %r729, %r567;
	ld.global.u32 	%r568, [%rd12+176];
	xor.b32  	%r728, %r728, %r568;
$L__BB1_66:
	and.b32  	%r570, %r504, 512;
	setp.eq.s32 	%p36, %r570, 0;
	@%p36 bra 	$L__BB1_68;
	ld.global.u32 	%r571, [%rd12+180];
	xor.b32  	%r732, %r732, %r571;
	ld.global.u32 	%r572, [%rd12+184];
	xor.b32  	%r731, %r731, %r572;
	ld.global.u32 	%r573, [%rd12+188];
	xor.b32  	%r730, %r730, %r573;
	ld.global.u32 	%r574, [%rd12+192];
	xor.b32  	%r729, %r729, %r574;
	ld.global.u32 	%r575, [%rd12+196];
	xor.b32  	%r728, %r728, %r575;
$L__BB1_68:
	and.b32  	%r577, %r504, 1024;
	setp.eq.s32 	%p37, %r577, 0;
	@%p37 bra 	$L__BB1_70;
	ld.global.u32 	%r578, [%rd12+200];
	xor.b32  	%r732, %r732, %r578;
	ld.global.u32 	%r579, [%rd12+204];
	xor.b32  	%r731, %r731, %r579;
	ld.global.u32 	%r580, [%rd12+208];
	xor.b32  	%r730, %r730, %r580;
	ld.global.u32 	%r581, [%rd12+212];
	xor.b32  	%r729, %r729, %r581;
	ld.global.u32 	%r582, [%rd12+216];
	xor.b32  	%r728, %r728, %r582;
$L__BB1_70:
	and.b32  	%r584, %r504, 2048;
	setp.eq.s32 	%p38, %r584, 0;
	@%p38 bra 	$L__BB1_72;
	ld.global.u32 	%r585, [%rd12+220];
	xor.b32  	%r732, %r732, %r585;
	ld.global.u32 	%r586, [%rd12+224];
	xor.b32  	%r731, %r731, %r586;
	ld.global.u32 	%r587, [%rd12+228];
	xor.b32  	%r730, %r730, %r587;
	ld.global.u32 	%r588, [%rd12+232];
	xor.b32  	%r729, %r729, %r588;
	ld.global.u32 	%r589, [%rd12+236];
	xor.b32  	%r728, %r728, %r589;
$L__BB1_72:
	and.b32  	%r591, %r504, 4096;
	setp.eq.s32 	%p39, %r591, 0;
	@%p39 bra 	$L__BB1_74;
	ld.global.u32 	%r592, [%rd12+240];
	xor.b32  	%r732, %r732, %r592;
	ld.global.u32 	%r593, [%rd12+244];
	xor.b32  	%r731, %r731, %r593;
	ld.global.u32 	%r594, [%rd12+248];
	xor.b32  	%r730, %r730, %r594;
	ld.global.u32 	%r595, [%rd12+252];
	xor.b32  	%r729, %r729, %r595;
	ld.global.u32 	%r596, [%rd12+256];
	xor.b32  	%r728, %r728, %r596;
$L__BB1_74:
	and.b32  	%r598, %r504, 8192;
	setp.eq.s32 	%p40, %r598, 0;
	@%p40 bra 	$L__BB1_76;
	ld.global.u32 	%r599, [%rd12+260];
	xor.b32  	%r732, %r732, %r599;
	ld.global.u32 	%r600, [%rd12+264];
	xor.b32  	%r731, %r731, %r600;
	ld.global.u32 	%r601, [%rd12+268];
	xor.b32  	%r730, %r730, %r601;
	ld.global.u32 	%r602, [%rd12+272];
	xor.b32  	%r729, %r729, %r602;
	ld.global.u32 	%r603, [%rd12+276];
	xor.b32  	%r728, %r728, %r603;
$L__BB1_76:
	and.b32  	%r605, %r504, 16384;
	setp.eq.s32 	%p41, %r605, 0;
	@%p41 bra 	$L__BB1_78;
	ld.global.u32 	%r606, [%rd12+280];
	xor.b32  	%r732, %r732, %r606;
	ld.global.u32 	%r607, [%rd12+284];
	xor.b32  	%r731, %r731, %r607;
	ld.global.u32 	%r608, [%rd12+288];
	xor.b32  	%r730, %r730, %r608;
	ld.global.u32 	%r609, [%rd12+292];
	xor.b32  	%r729, %r729, %r609;
	ld.global.u32 	%r610, [%rd12+296];
	xor.b32  	%r728, %r728, %r610;
$L__BB1_78:
	and.b32  	%r612, %r504, 32768;
	setp.eq.s32 	%p42, %r612, 0;
	@%p42 bra 	$L__BB1_80;
	ld.global.u32 	%r613, [%rd12+300];
	xor.b32  	%r732, %r732, %r613;
	ld.global.u32 	%r614, [%rd12+304];
	xor.b32  	%r731, %r731, %r614;
	ld.global.u32 	%r615, [%rd12+308];
	xor.b32  	%r730, %r730, %r615;
	ld.global.u32 	%r616, [%rd12+312];
	xor.b32  	%r729, %r729, %r616;
	ld.global.u32 	%r617, [%rd12+316];
	xor.b32  	%r728, %r728, %r617;
$L__BB1_80:
	add.s32 	%r727, %r727, 16;
	setp.ne.s32 	%p43, %r727, 32;
	@%p43 bra 	$L__BB1_48;
	mad.lo.s32 	%r618, %r721, -31, %r192;
	add.s32 	%r721, %r618, 1;
	setp.ne.s32 	%p44, %r721, 5;
	@%p44 bra 	$L__BB1_47;
	st.global.u32 	[%rd8+4], %r732;
	st.global.u32 	[%rd8+8], %r731;
	st.global.u32 	[%rd8+12], %r730;
	st.global.u32 	[%rd8+16], %r729;
	st.global.u32 	[%rd8+20], %r728;
	add.s32 	%r715, %r715, 1;
	setp.lt.u32 	%p45, %r715, %r183;
	@%p45 bra 	$L__BB1_46;
$L__BB1_83:
	shr.u64 	%rd13, %rd32, 2;
	add.s32 	%r714, %r714, 1;
	setp.gt.u64 	%p46, %rd32, 3;
	mov.u64 	%rd32, %rd13;
	@%p46 bra 	$L__BB1_44;
$L__BB1_84:
	mov.b32 	%r619, 0;
	st.global.v2.u32 	[%rd8+24], {%r619, %r619};
	st.global.u32 	[%rd8+32], %r619;
	mov.b64 	%rd30, 0;
	st.global.u64 	[%rd8+40], %rd30;
	ret;

}
.func  (.param .align 16 .b8 func_retval0[16]) __internal_trig_reduction_slowpathd(
	.param .b64 __internal_trig_reduction_slowpathd_param_0
)
{
	.local .align 8 .b8 	__local_depot2[40];
	.reg .b64 	%SP;
	.reg .b64 	%SPL;
	.reg .pred 	%p<10>;
	.reg .b32 	%r<47>;
	.reg .b64 	%rd<74>;
	.reg .b64 	%fd<5>;

	mov.u64 	%SPL, __local_depot2;
	ld.param.f64 	%fd4, [__internal_trig_reduction_slowpathd_param_0];
	add.u64 	%rd1, %SPL, 0;
	{
	.reg .b32 %temp; 
	mov.b64 	{%temp, %r1}, %fd4;
	}
	shr.u32 	%r2, %r1, 20;
	and.b32  	%r3, %r2, 2047;
	setp.eq.s32 	%p1, %r3, 2047;
	mov.b32 	%r46, 0;
	@%p1 bra 	$L__BB2_9;
	add.s32 	%r20, %r3, -1024;
	mov.b64 	%rd20, %fd4;
	shl.b64 	%rd2, %rd20, 11;
	shr.u32 	%r4, %r20, 6;
	sub.s32 	%r45, 15, %r4;
	sub.s32 	%r21, 19, %r4;
	setp.lt.u32 	%p2, %r20, 128;
	selp.b32 	%r6, 18, %r21, %p2;
	setp.ge.s32 	%p3, %r45, %r6;
	mov.b64 	%rd70, 0;
	@%p3 bra 	$L__BB2_4;
	add.s32 	%r23, %r6, %r4;
	neg.s32 	%r43, %r23;
	or.b64  	%rd3, %rd2, -9223372036854775808;
	mov.b64 	%rd70, 0;
	mov.b32 	%r42, 0;
	mov.u64 	%rd25, __cudart_i2opi_d;
	mov.u32 	%r44, %r45;
$L__BB2_3:
	.pragma "nounroll";
	mul.wide.s32 	%rd22, %r42, 8;
	add.s64 	%rd23, %rd1, %rd22;
	mul.wide.s32 	%rd24, %r44, 8;
	add.s64 	%rd26, %rd25, %rd24;
	ld.global.nc.u64 	%rd27, [%rd26];
	{
	.reg .u32 %r0, %r1, %r2, %r3, %alo, %ahi, %blo, %bhi, %clo, %chi;
	mov.b64 	{%alo,%ahi}, %rd27;
	mov.b64 	{%blo,%bhi}, %rd3;
	mov.b64 	{%clo,%chi}, %rd70;
	mad.lo.cc.u32 	%r0, %alo, %blo, %clo;
	madc.hi.cc.u32 	%r1, %alo, %blo, %chi;
	madc.hi.u32 	%r2, %alo, %bhi, 0;
	mad.lo.cc.u32 	%r1, %alo, %bhi, %r1;
	madc.hi.cc.u32 	%r2, %ahi, %blo, %r2;
	madc.hi.u32 	%r3, %ahi, %bhi, 0;
	mad.lo.cc.u32 	%r1, %ahi, %blo, %r1;
	madc.lo.cc.u32 	%r2, %ahi, %bhi, %r2;
	addc.u32 	%r3, %r3, 0;
	mov.b64 	%rd28, {%r0,%r1};
	mov.b64 	%rd70, {%r2,%r3};
	}
	st.local.u64 	[%rd23], %rd28;
	add.s32 	%r44, %r44, 1;
	add.s32 	%r43, %r43, 1;
	add.s32 	%r42, %r42, 1;
	setp.ne.s32 	%p4, %r43, -15;
	mov.u32 	%r45, %r6;
	@%p4 bra 	$L__BB2_3;
$L__BB2_4:
	cvt.s64.s32 	%rd29, %r45;
	cvt.u64.u32 	%rd30, %r4;
	add.s64 	%rd31, %rd30, %rd29;
	shl.b64 	%rd32, %rd31, 3;
	add.s64 	%rd33, %rd1, %rd32;
	st.local.u64 	[%rd33+-120], %rd70;
	and.b32  	%r15, %r2, 63;
	ld.local.u64 	%rd72, [%rd1+16];
	ld.local.u64 	%rd71, [%rd1+24];
	setp.eq.s32 	%p5, %r15, 0;
	@%p5 bra 	$L__BB2_6;
	shl.b64 	%rd34, %rd71, %r15;
	shr.u64 	%rd35, %rd72, 1;
	xor.b32  	%r24, %r15, 63;
	shr.u64 	%rd36, %rd35, %r24;
	or.b64  	%rd71, %rd34, %rd36;
	ld.local.u64 	%rd37, [%rd1+8];
	shl.b64 	%rd38, %rd72, %r15;
	shr.u64 	%rd39, %rd37, 1;
	shr.u64 	%rd40, %rd39, %r24;
	or.b64  	%rd72, %rd38, %rd40;
$L__BB2_6:
	and.b32  	%r25, %r1, -2147483648;
	shr.u64 	%rd41, %rd71, 62;
	cvt.u32.u64 	%r26, %rd41;
	mov.b64 	{%r27, %r28}, %rd71;
	mov.b64 	{%r29, %r30}, %rd72;
	shf.l.wrap.b32 	%r31, %r30, %r27, 2;
	shf.l.wrap.b32 	%r32, %r27, %r28, 2;
	mov.b64 	%rd42, {%r31, %r32};
	shl.b64 	%rd43, %rd72, 2;
	shr.u64 	%rd44, %rd42, 63;
	cvt.u32.u64 	%r33, %rd44;
	add.s32 	%r34, %r33, %r26;
	setp.eq.s32 	%p6, %r25, 0;
	neg.s32 	%r35, %r34;
	selp.b32 	%r46, %r34, %r35, %p6;
	setp.gt.s64 	%p7, %rd42, -1;
	mov.b64 	%rd45, 0;
	{
	.reg .u32 %r0, %r1, %r2, %r3, %a0, %a1, %a2, %a3, %b0, %b1, %b2, %b3;
	mov.b64 	{%a0,%a1}, %rd45;
	mov.b64 	{%a2,%a3}, %rd45;
	mov.b64 	{%b0,%b1}, %rd43;
	mov.b64 	{%b2,%b3}, %rd42;
	sub.cc.u32 	%r0, %a0, %b0;
	subc.cc.u32 	%r1, %a1, %b1;
	subc.cc.u32 	%r2, %a2, %b2;
	subc.u32 	%r3, %a3, %b3;
	mov.b64 	%rd46, {%r0,%r1};
	mov.b64 	%rd47, {%r2,%r3};
	}
	xor.b32  	%r36, %r25, -2147483648;
	selp.b64 	%rd73, %rd42, %rd47, %p7;
	selp.b64 	%rd14, %rd43, %rd46, %p7;
	selp.b32 	%r17, %r25, %r36, %p7;
	clz.b64 	%r37, %rd73;
	cvt.u64.u32 	%rd15, %r37;
	setp.eq.s32 	%p8, %r37, 0;
	@%p8 bra 	$L__BB2_8;
	cvt.u32.u64 	%r38, %rd15;
	and.b32  	%r39, %r38, 63;
	shl.b64 	%rd48, %rd73, %r39;
	shr.u64 	%rd49, %rd14, 1;
	not.b32 	%r40, %r38;
	and.b32  	%r41, %r40, 63;
	shr.u64 	%rd50, %rd49, %r41;
	or.b64  	%rd73, %rd48, %rd50;
$L__BB2_8:
	mov.b64 	%rd51, -3958705157555305931;
	{
	.reg .u32 %r0, %r1, %r2, %r3, %alo, %ahi, %blo, %bhi;
	mov.b64 	{%alo,%ahi}, %rd73;
	mov.b64 	{%blo,%bhi}, %rd51;
	mul.lo.u32 	%r0, %alo, %blo;
	mul.hi.u32 	%r1, %alo, %blo;
	mad.lo.cc.u32 	%r1, %alo, %bhi, %r1;
	madc.hi.u32 	%r2, %alo, %bhi, 0;
	mad.lo.cc.u32 	%r1, %ahi, %blo, %r1;
	madc.hi.cc.u32 	%r2, %ahi, %blo, %r2;
	madc.hi.u32 	%r3, %ahi, %bhi, 0;
	mad.lo.cc.u32 	%r2, %ahi, %bhi, %r2;
	addc.u32 	%r3, %r3, 0;
	mov.b64 	%rd52, {%r0,%r1};
	mov.b64 	%rd53, {%r2,%r3};
	}
	setp.gt.s64 	%p9, %rd53, 0;
	{
	.reg .u32 %r0, %r1, %r2, %r3, %a0, %a1, %a2, %a3, %b0, %b1, %b2, %b3;
	mov.b64 	{%a0,%a1}, %rd52;
	mov.b64 	{%a2,%a3}, %rd53;
	mov.b64 	{%b0,%b1}, %rd52;
	mov.b64 	{%b2,%b3}, %rd53;
	add.cc.u32 	%r0, %a0, %b0;
	addc.cc.u32 	%r1, %a1, %b1;
	addc.cc.u32 	%r2, %a2, %b2;
	addc.u32 	%r3, %a3, %b3;
	mov.b64 	%rd54, {%r0,%r1};
	mov.b64 	%rd55, {%r2,%r3};
	}
	selp.b64 	%rd56, %rd55, %rd53, %p9;
	selp.s64 	%rd57, -1, 0, %p9;
	sub.s64 	%rd58, %rd57, %rd15;
	cvt.u64.u32 	%rd59, %r17;
	shl.b64 	%rd60, %rd59, 32;
	add.s64 	%rd61, %rd56, 1;
	shr.u64 	%rd62, %rd61, 10;
	add.s64 	%rd63, %rd62, 1;
	shr.u64 	%rd64, %rd63, 1;
	shl.b64 	%rd65, %rd58, 52;
	add.s64 	%rd66, %rd65, %rd64;
	add.s64 	%rd67, %rd66, 4602678819172646912;
	or.b64  	%rd68, %rd67, %rd60;
	mov.b64 	%fd4, %rd68;
$L__BB2_9:
	st.param.f64 	[func_retval0], %fd4;
	st.param.b32 	[func_retval0+8], %r46;
	ret;

}
.func  (.param .b64 func_retval0) __internal_accurate_pow(
	.param .b64 __internal_accurate_pow_param_0
)
{
	.reg .pred 	%p<8>;
	.reg .b32 	%r<49>;
	.reg .b32 	%f<3>;
	.reg .b64 	%fd<109>;

	ld.param.f64 	%fd10, [__internal_accurate_pow_param_0];
	{
	.reg .b32 %temp; 
	mov.b64 	{%temp, %r46}, %fd10;
	}
	{
	.reg .b32 %temp; 
	mov.b64 	{%r45, %temp}, %fd10;
	}
	shr.u32 	%r47, %r46, 20;
	setp.gt.u32 	%p1, %r46, 1048575;
	@%p1 bra 	$L__BB3_2;
	mul.f64 	%fd11, %fd10, 0d4350000000000000;
	{
	.reg .b32 %temp; 
	mov.b64 	{%temp, %r46}, %fd11;
	}
	{
	.reg .b32 %temp; 
	mov.b64 	{%r45, %temp}, %fd11;
	}
	shr.u32 	%r16, %r46, 20;
	add.s32 	%r47, %r16, -54;
$L__BB3_2:
	add.s32 	%r48, %r47, -1023;
	and.b32  	%r17, %r46, -2146435073;
	or.b32  	%r18, %r17, 1072693248;
	mov.b64 	%fd107, {%r45, %r18};
	setp.lt.u32 	%p2, %r18, 1073127583;
	@%p2 bra 	$L__BB3_4;
	{
	.reg .b32 %temp; 
	mov.b64 	{%r19, %temp}, %fd107;
	}
	{
	.reg .b32 %temp; 
	mov.b64 	{%temp, %r20}, %fd107;
	}
	add.s32 	%r21, %r20, -1048576;
	mov.b64 	%fd107, {%r19, %r21};
	add.s32 	%r48, %r47, -1022;
$L__BB3_4:
	add.f64 	%fd12, %fd107, 0dBFF0000000000000;
	add.f64 	%fd13, %fd107, 0d3FF0000000000000;
	rcp.approx.ftz.f64 	%fd14, %fd13;
	neg.f64 	%fd15, %fd13;
	fma.rn.f64 	%fd16, %fd15, %fd14, 0d3FF0000000000000;
	fma.rn.f64 	%fd17, %fd16, %fd16, %fd16;
	fma.rn.f64 	%fd18, %fd17, %fd14, %fd14;
	mul.f64 	%fd19, %fd12, %fd18;
	fma.rn.f64 	%fd20, %fd12, %fd18, %fd19;
	mul.f64 	%fd21, %fd20, %fd20;
	fma.rn.f64 	%fd22, %fd21, 0d3EB0F5FF7D2CAFE2, 0d3ED0F5D241AD3B5A;
	fma.rn.f64 	%fd23, %fd22, %fd21, 0d3EF3B20A75488A3F;
	fma.rn.f64 	%fd24, %fd23, %fd21, 0d3F1745CDE4FAECD5;
	fma.rn.f64 	%fd25, %fd24, %fd21, 0d3F3C71C7258A578B;
	fma.rn.f64 	%fd26, %fd25, %fd21, 0d3F6249249242B910;
	fma.rn.f64 	%fd27, %fd26, %fd21, 0d3F89999999999DFB;
	sub.f64 	%fd28, %fd12, %fd20;
	add.f64 	%fd29, %fd28, %fd28;
	neg.f64 	%fd30, %fd20;
	fma.rn.f64 	%fd31, %fd30, %fd12, %fd29;
	mul.f64 	%fd32, %fd18, %fd31;
	fma.rn.f64 	%fd33, %fd21, %fd27, 0d3FB5555555555555;
	mov.f64 	%fd34, 0d3FB5555555555555;
	sub.f64 	%fd35, %fd34, %fd33;
	fma.rn.f64 	%fd36, %fd21, %fd27, %fd35;
	add.f64 	%fd37, %fd36, 0dBC46A4CB00B9E7B0;
	add.f64 	%fd38, %fd33, %fd37;
	sub.f64 	%fd39, %fd33, %fd38;
	add.f64 	%fd40, %fd37, %fd39;
	mul.rn.f64 	%fd41, %fd20, %fd20;
	neg.f64 	%fd42, %fd41;
	fma.rn.f64 	%fd43, %fd20, %fd20, %fd42;
	{
	.reg .b32 %temp; 
	mov.b64 	{%r22, %temp}, %fd32;
	}
	{
	.reg .b32 %temp; 
	mov.b64 	{%temp, %r23}, %fd32;
	}
	add.s32 	%r24, %r23, 1048576;
	mov.b64 	%fd44, {%r22, %r24};
	fma.rn.f64 	%fd45, %fd20, %fd44, %fd43;
	mul.rn.f64 	%fd46, %fd41, %fd20;
	neg.f64 	%fd47, %fd46;
	fma.rn.f64 	%fd48, %fd41, %fd20, %fd47;
	fma.rn.f64 	%fd49, %fd41, %fd32, %fd48;
	fma.rn.f64 	%fd50, %fd45, %fd20, %fd49;
	mul.rn.f64 	%fd51, %fd38, %fd46;
	neg.f64 	%fd52, %fd51;
	fma.rn.f64 	%fd53, %fd38, %fd46, %fd52;
	fma.rn.f64 	%fd54, %fd38, %fd50, %fd53;
	fma.rn.f64 	%fd55, %fd40, %fd46, %fd54;
	add.f64 	%fd56, %fd51, %fd55;
	sub.f64 	%fd57, %fd51, %fd56;
	add.f64 	%fd58, %fd55, %fd57;
	add.f64 	%fd59, %fd20, %fd56;
	sub.f64 	%fd60, %fd20, %fd59;
	add.f64 	%fd61, %fd56, %fd60;
	add.f64 	%fd62, %fd58, %fd61;
	add.f64 	%fd63, %fd32, %fd62;
	add.f64 	%fd64, %fd59, %fd63;
	sub.f64 	%fd65, %fd59, %fd64;
	add.f64 	%fd66, %fd63, %fd65;
	xor.b32  	%r25, %r48, -2147483648;
	mov.b32 	%r26, 1127219200;
	mov.b64 	%fd67, {%r25, %r26};
	mov.b32 	%r27, -2147483648;
	mov.b64 	%fd68, {%r27, %r26};
	sub.f64 	%fd69, %fd67, %fd68;
	fma.rn.f64 	%fd70, %fd69, 0d3FE62E42FEFA39EF, %fd64;
	fma.rn.f64 	%fd71, %fd69, 0dBFE62E42FEFA39EF, %fd70;
	sub.f64 	%fd72, %fd71, %fd64;
	sub.f64 	%fd73, %fd66, %fd72;
	fma.rn.f64 	%fd74, %fd69, 0d3C7ABC9E3B39803F, %fd73;
	add.f64 	%fd75, %fd70, %fd74;
	sub.f64 	%fd76, %fd70, %fd75;
	add.f64 	%fd77, %fd74, %fd76;
	mov.f64 	%fd78, 0d4000000000000000;
	{
	.reg .b32 %temp; 
	mov.b64 	{%temp, %r28}, %fd78;
	}
	{
	.reg .b32 %temp; 
	mov.b64 	{%r29, %temp}, %fd78;
	}
	shl.b32 	%r30, %r28, 1;
	setp.gt.u32 	%p3, %r30, -33554433;
	and.b32  	%r31, %r28, -15728641;
	selp.b32 	%r32, %r31, %r28, %p3;
	mov.b64 	%fd79, {%r29, %r32};
	mul.rn.f64 	%fd80, %fd75, %fd79;
	neg.f64 	%fd81, %fd80;
	fma.rn.f64 	%fd82, %fd75, %fd79, %fd81;
	fma.rn.f64 	%fd83, %fd77, %fd79, %fd82;
	add.f64 	%fd4, %fd80, %fd83;
	sub.f64 	%fd84, %fd80, %fd4;
	add.f64 	%fd5, %fd83, %fd84;
	fma.rn.f64 	%fd85, %fd4, 0d3FF71547652B82FE, 0d4338000000000000;
	{
	.reg .b32 %temp; 
	mov.b64 	{%r13, %temp}, %fd85;
	}
	mov.f64 	%fd86, 0dC338000000000000;
	add.rn.f64 	%fd87, %fd85, %fd86;
	fma.rn.f64 	%fd88, %fd87, 0dBFE62E42FEFA39EF, %fd4;
	fma.rn.f64 	%fd89, %fd87, 0dBC7ABC9E3B39803F, %fd88;
	fma.rn.f64 	%fd90, %fd89, 0d3E5ADE1569CE2BDF, 0d3E928AF3FCA213EA;
	fma.rn.f64 	%fd91, %fd90, %fd89, 0d3EC71DEE62401315;
	fma.rn.f64 	%fd92, %fd91, %fd89, 0d3EFA01997C89EB71;
	fma.rn.f64 	%fd93, %fd92, %fd89, 0d3F2A01A014761F65;
	fma.rn.f64 	%fd94, %fd93, %fd89, 0d3F56C16C1852B7AF;
	fma.rn.f64 	%fd95, %fd94, %fd89, 0d3F81111111122322;
	fma.rn.f64 	%fd96, %fd95, %fd89, 0d3FA55555555502A1;
	fma.rn.f64 	%fd97, %fd96, %fd89, 0d3FC5555555555511;
	fma.rn.f64 	%fd98, %fd97, %fd89, 0d3FE000000000000B;
	fma.rn.f64 	%fd99, %fd98, %fd89, 0d3FF0000000000000;
	fma.rn.f64 	%fd100, %fd99, %fd89, 0d3FF0000000000000;
	{
	.reg .b32 %temp; 
	mov.b64 	{%r14, %temp}, %fd100;
	}
	{
	.reg .b32 %temp; 
	mov.b64 	{%temp, %r15}, %fd100;
	}
	shl.b32 	%r33, %r13, 20;
	add.s32 	%r34, %r33, %r15;
	mov.b64 	%fd108, {%r14, %r34};
	{
	.reg .b32 %temp; 
	mov.b64 	{%temp, %r35}, %fd4;
	}
	mov.b32 	%f2, %r35;
	abs.f32 	%f1, %f2;
	setp.lt.f32 	%p4, %f1, 0f4086232B;
	@%p4 bra 	$L__BB3_7;
	setp.lt.f64 	%p5, %fd4, 0d0000000000000000;
	add.f64 	%fd101, %fd4, 0d7FF0000000000000;
	selp.f64 	%fd108, 0d0000000000000000, %fd101, %p5;
	setp.geu.f32 	%p6, %f1, 0f40874800;
	@%p6 bra 	$L__BB3_7;
	shr.u32 	%r36, %r13, 31;
	add.s32 	%r37, %r13, %r36;
	shr.s32 	%r38, %r37, 1;
	shl.b32 	%r39, %r38, 20;
	add.s32 	%r40, %r15, %r39;
	mov.b64 	%fd102, {%r14, %r40};
	sub.s32 	%r41, %r13, %r38;
	shl.b32 	%r42, %r41, 20;
	add.s32 	%r43, %r42, 1072693248;
	mov.b32 	%r44, 0;
	mov.b64 	%fd103, {%r44, %r43};
	mul.f64 	%fd108, %fd103, %fd102;
$L__BB3_7:
	abs.f64 	%fd104, %fd108;
	setp.eq.f64 	%p7, %fd104, 0d7FF0000000000000;
	fma.rn.f64 	%fd105, %fd108, %fd5, %fd108;
	selp.f64 	%fd106, %fd108, %fd105, %p7;
	st.param.f64 	[func_retval0], %fd106;
	ret;

}


// ===== COMPILED SASS (sm_100) =====

	.target	sm_100

	.elftype	@"ET_EXEC"


//--------------------- .note.nv.tkinfo           --------------------------
	.section	.note.nv.tkinfo,"",@"SHT_NOTE"
	.sectionflags	@"SHF_NOTE_NV_TKINFO"
	.tkinfo
        /*0018*/ 	.word	0x00000002
        /*0030*/ 	.string	""
        /*0030*/ 	.string	"ptxas"
        /*0030*/ 	.string	"Cuda compilation tools, release 13.0, V13.0.88"
        /*0030*/ 	.string	"Build cuda_13.0.r13.0/compiler.36424714_0"
        /*0030*/ 	.string	"-arch sm_100 -m 64 "



//--------------------- .note.nv.cuinfo           --------------------------
	.section	.note.nv.cuinfo,"",@"SHT_NOTE"
	.sectionflags	@"SHF_NOTE_NV_CUINFO"
        /*0018*/ 	.short	0x0002
        /*001a*/ 	.short	0x0064
        /*001c*/ 	.short	0x0082
	.zero		2


//--------------------- .nv.info                  --------------------------
	.section	.nv.info,"",@"SHT_CUDA_INFO"
	.align	4


	//----- nvinfo : EIATTR_REGCOUNT
	.align		4
        /*0000*/ 	.byte	0x04, 0x2f
        /*0002*/ 	.short	(.L_12 - .L_11)
	.align		4
.L_11:
        /*0004*/ 	.word	index@(_Z5tracePdP17curandStateXORWOWS1_Pyi)
        /*0008*/ 	.word	0x00000032


	//----- nvinfo : EIATTR_FRAME_SIZE
	.align		4
.L_12:
        /*000c*/ 	.byte	0x04, 0x11
        /*000e*/ 	.short	(.L_14 - .L_13)
	.align		4
.L_13:
        /*0010*/ 	.word	index@($_Z5tracePdP17curandStateXORWOWS1_Pyi$__internal_trig_reduction_slowpathd)
        /*0014*/ 	.word	0x00000028


	//----- nvinfo : EIATTR_FRAME_SIZE
	.align		4
.L_14:
        /*0018*/ 	.byte	0x04, 0x11
        /*001a*/ 	.short	(.L_16 - .L_15)
	.align		4
.L_15:
        /*001c*/ 	.word	index@($_Z5tracePdP17curandStateXORWOWS1_Pyi$__internal_accurate_pow)
        /*0020*/ 	.word	0x00000028


	//----- nvinfo : EIATTR_FRAME_SIZE
	.align		4
.L_16:
        /*0024*/ 	.byte	0x04, 0x11
        /*0026*/ 	.short	(.L_18 - .L_17)
	.align		4
.L_17:
        /*0028*/ 	.word	index@($__internal_1_$__cuda_sm20_dsqrt_rn_f64_mediumpath_v1)
        /*002c*/ 	.word	0x00000028


	//----- nvinfo : EIATTR_FRAME_SIZE
	.align		4
.L_18:
        /*0030*/ 	.byte	0x04, 0x11
        /*0032*/ 	.short	(.L_20 - .L_19)
	.align		4
.L_19:
        /*0034*/ 	.word	index@($__internal_0_$__cuda_sm20_div_rn_f64_full)
        /*0038*/ 	.word	0x00000028


	//----- nvinfo : EIATTR_FRAME_SIZE
	.align		4
.L_20:
        /*003c*/ 	.byte	0x04, 0x11
        /*003e*/ 	.short	(.L_22 - .L_21)
	.align		4
.L_21:
        /*0040*/ 	.word	index@(_Z5tracePdP17curandStateXORWOWS1_Pyi)
        /*0044*/ 	.word	0x00000028


	//----- nvinfo : EIATTR_REGCOUNT
	.align		4
.L_22:
        /*0048*/ 	.byte	0x04, 0x2f
        /*004a*/ 	.short	(.L_24 - .L_23)
	.align		4
.L_23:
        /*004c*/ 	.word	index@(_Z16initCurandStatesP17curandStateXORWOWS0_)
        /*0050*/ 	.word	0x00000020


	//----- nvinfo : EIATTR_FRAME_SIZE
	.align		4
.L_24:
        /*0054*/ 	.byte	0x04, 0x11
        /*0056*/ 	.short	(.L_26 - .L_25)
	.align		4
.L_25:
        /*0058*/ 	.word	index@(_Z16initCurandStatesP17curandStateXORWOWS0_)
        /*005c*/ 	.word	0x00000000


	//----- nvinfo : EIATTR_MIN_STACK_SIZE
	.align		4
.L_26:
        /*0060*/ 	.byte	0x04, 0x12
        /*0062*/ 	.short	(.L_28 - .L_27)
	.align		4
.L_27:
        /*0064*/ 	.word	index@(_Z16initCurandStatesP17curandStateXORWOWS0_)
        /*0068*/ 	.word	0x00000000


	//----- nvinfo : EIATTR_MIN_STACK_SIZE
	.align		4
.L_28:
        /*006c*/ 	.byte	0x04, 0x12
        /*006e*/ 	.short	(.L_30 - .L_29)
	.align		4
.L_29:
        /*0070*/ 	.word	index@(_Z5tracePdP17curandStateXORWOWS1_Pyi)
        /*0074*/ 	.word	0x00000028
.L_30:


//--------------------- .nv.compat                --------------------------
	.section	.nv.compat,"",@"SHT_CUDA_COMPAT_INFO"
	.align	4
        /*0000*/ 	.byte	0x02, 0x09, 0x00, 0x00, 0x02, 0x02, 0x01, 0x00, 0x02, 0x05, 0x05, 0x00, 0x03, 0x07, 0x01, 0x01
        /*0010*/ 	.byte	0x02, 0x03, 0x00, 0x00, 0x02, 0x06, 0x01, 0x00, 0x04, 0x0b, 0x08, 0x00, 0x01, 0x00, 0x00, 0x00
        /*0020*/ 	.byte	0x00, 0x00, 0x00, 0x00


//--------------------- .nv.info._Z16initCurandStatesP17curandStateXORWOWS0_ --------------------------
	.section	.nv.info._Z16initCurandStatesP17curandStateXORWOWS0_,"",@"SHT_CUDA_INFO"
	.sectionflags	@""
	.align	4


	//----- nvinfo : EIATTR_CUDA_API_VERSION
	.align		4
        /*0000*/ 	.byte	0x04, 0x37
        /*0002*/ 	.short	(.L_32 - .L_31)
.L_31:
        /*0004*/ 	.word	0x00000082


	//----- nvinfo : EIATTR_KPARAM_INFO
	.align		4
.L_32:
        /*0008*/ 	.byte	0x04, 0x17
        /*000a*/ 	.short	(.L_34 - .L_33)
.L_33:
        /*000c*/ 	.word	0x00000000
        /*0010*/ 	.short	0x0001
        /*0012*/ 	.short	0x0008
        /*0014*/ 	.byte	0x00, 0xf5, 0x21, 0x00


	//----- nvinfo : EIATTR_KPARAM_INFO
	.align		4
.L_34:
        /*0018*/ 	.byte	0x04, 0x17
        /*001a*/ 	.short	(.L_36 - .L_35)
.L_35:
        /*001c*/ 	.word	0x00000000
        /*0020*/ 	.short	0x0000
        /*0022*/ 	.short	0x0000
        /*0024*/ 	.byte	0x00, 0xf5, 0x21, 0x00


	//----- nvinfo : EIATTR_SPARSE_MMA_MASK
	.align		4
.L_36:
        /*0028*/ 	.byte	0x03, 0x50
        /*002a*/ 	.short	0x0000


	//----- nvinfo : EIATTR_MAXREG_COUNT
	.align		4
        /*002c*/ 	.byte	0x03, 0x1b
        /*002e*/ 	.short	0x00ff


	//----- nvinfo : EIATTR_MERCURY_ISA_VERSION
	.align		4
        /*0030*/ 	.byte	0x03, 0x5f
        /*0032*/ 	.short	0x0101


	//----- nvinfo : EIATTR_VRC_CTA_INIT_COUNT
	.align		4
        /*0034*/ 	.byte	0x02, 0x4a
	.zero		1
	.zero		1


	//----- nvinfo : EIATTR_EXIT_INSTR_OFFSETS
	.align		4
        /*0038*/ 	.byte	0x04, 0x1c
        /*003a*/ 	.short	(.L_38 - .L_37)


	//   ....[0]....
.L_37:
        /*003c*/ 	.word	0x00001cb0


	//----- nvinfo : EIATTR_CRS_STACK_SIZE
	.align		4
.L_38:
        /*0040*/ 	.byte	0x04, 0x1e
        /*0042*/ 	.short	(.L_40 - .L_39)
.L_39:
        /*0044*/ 	.word	0x00000000


	//----- nvinfo : EIATTR_CBANK_PARAM_SIZE
	.align		4
.L_40:
        /*0048*/ 	.byte	0x03, 0x19
        /*004a*/ 	.short	0x0010


	//----- nvinfo : EIATTR_PARAM_CBANK
	.align		4
        /*004c*/ 	.byte	0x04, 0x0a
        /*004e*/ 	.short	(.L_42 - .L_41)
	.align		4
.L_41:
        /*0050*/ 	.word	index@(.nv.constant0._Z16initCurandStatesP17curandStateXORWOWS0_)
        /*0054*/ 	.short	0x0380
        /*0056*/ 	.short	0x0010


	//----- nvinfo : EIATTR_SW_WAR
	.align		4
.L_42:
        /*0058*/ 	.byte	0x04, 0x36
        /*005a*/ 	.short	(.L_44 - .L_43)
.L_43:
        /*005c*/ 	.word	0x00000008
.L_44:


//--------------------- .nv.info._Z5tracePdP17curandStateXORWOWS1_Pyi --------------------------
	.section	.nv.info._Z5tracePdP17curandStateXORWOWS1_Pyi,"",@"SHT_CUDA_INFO"
	.sectionflags	@""
	.align	4


	//----- nvinfo : EIATTR_CUDA_API_VERSION
	.align		4
        /*0000*/ 	.byte	0x04, 0x37
        /*0002*/ 	.short	(.L_46 - .L_45)
.L_45:
        /*0004*/ 	.word	0x00000082


	//----- nvinfo : EIATTR_KPARAM_INFO
	.align		4
.L_46:
        /*0008*/ 	.byte	0x04, 0x17
        /*000a*/ 	.short	(.L_48 - .L_47)
.L_47:
        /*000c*/ 	.word	0x00000000
        /*0010*/ 	.short	0x0004
        /*0012*/ 	.short	0x0020
        /*0014*/ 	.byte	0x00, 0xf0, 0x11, 0x00


	//----- nvinfo : EIATTR_KPARAM_INFO
	.align		4
.L_48:
        /*0018*/ 	.byte	0x04, 0x17
        /*001a*/ 	.short	(.L_50 - .L_49)
.L_49:
        /*001c*/ 	.word	0x00000000
        /*0020*/ 	.short	0x0003
        /*0022*/ 	.short	0x0018
        /*0024*/ 	.byte	0x00, 0xf5, 0x21, 0x00


	//----- nvinfo : EIATTR_KPARAM_INFO
	.align		4
.L_50:
        /*0028*/ 	.byte	0x04, 0x17
        /*002a*/ 	.short	(.L_52 - .L_51)
.L_51:
        /*002c*/ 	.word	0x00000000
        /*0030*/ 	.short	0x0002
        /*0032*/ 	.short	0x0010
        /*0034*/ 	.byte	0x00, 0xf5, 0x21, 0x00


	//----- nvinfo : EIATTR_KPARAM_INFO
	.align		4
.L_52:
        /*0038*/ 	.byte	0x04, 0x17
        /*003a*/ 	.short	(.L_54 - .L_53)
.L_53:
        /*003c*/ 	.word	0x00000000
        /*0040*/ 	.short	0x0001
        /*0042*/ 	.short	0x0008
        /*0044*/ 	.byte	0x00, 0xf5, 0x21, 0x00


	//----- nvinfo : EIATTR_KPARAM_INFO
	.align		4
.L_54:
        /*0048*/ 	.byte	0x04, 0x17
        /*004a*/ 	.short	(.L_56 - .L_55)
.L_55:
        /*004c*/ 	.word	0x00000000
        /*0050*/ 	.short	0x0000
        /*0052*/ 	.short	0x0000
        /*0054*/ 	.byte	0x00, 0xf5, 0x21, 0x00


	//----- nvinfo : EIATTR_SPARSE_MMA_MASK
	.align		4
.L_56:
        /*0058*/ 	.byte	0x03, 0x50
        /*005a*/ 	.short	0x0000


	//----- nvinfo : EIATTR_MAXREG_COUNT
	.align		4
        /*005c*/ 	.byte	0x03, 0x1b
        /*005e*/ 	.short	0x00ff


	//----- nvinfo : EIATTR_MERCURY_ISA_VERSION
	.align		4
        /*0060*/ 	.byte	0x03, 0x5f
        /*0062*/ 	.short	0x0101


	//----- nvinfo : EIATTR_VRC_CTA_INIT_COUNT
	.align		4
        /*0064*/ 	.byte	0x02, 0x4a
	.zero		1
	.zero		1


	//----- nvinfo : EIATTR_EXIT_INSTR_OFFSETS
	.align		4
        /*0068*/ 	.byte	0x04, 0x1c
        /*006a*/ 	.short	(.L_58 - .L_57)


	//   ....[0]....
.L_57:
        /*006c*/ 	.word	0x00002440


	//----- nvinfo : EIATTR_CRS_STACK_SIZE
	.align		4
.L_58:
        /*0070*/ 	.byte	0x04, 0x1e
        /*0072*/ 	.short	(.L_60 - .L_59)
.L_59:
        /*0074*/ 	.word	0x00000000


	//----- nvinfo : EIATTR_CBANK_PARAM_SIZE
	.align		4
.L_60:
        /*0078*/ 	.byte	0x03, 0x19
        /*007a*/ 	.short	0x0024


	//----- nvinfo : EIATTR_PARAM_CBANK
	.align		4
        /*007c*/ 	.byte	0x04, 0x0a
        /*007e*/ 	.short	(.L_62 - .L_61)
	.align		4
.L_61:
        /*0080*/ 	.word	index@(.nv.constant0._Z5tracePdP17curandStateXORWOWS1_Pyi)
        /*0084*/ 	.short	0x0380
        /*0086*/ 	.short	0x0024


	//----- nvinfo : EIATTR_SW_WAR
	.align		4
.L_62:
        /*0088*/ 	.byte	0x04, 0x36
        /*008a*/ 	.short	(.L_64 - .L_63)
.L_63:
        /*008c*/ 	.word	0x00000008
.L_64:


//--------------------- .nv.callgraph             --------------------------
	.section	.nv.callgraph,"",@"SHT_CUDA_CALLGRAPH"
	.align	4
	.sectionentsize	8
	.align		4
        /*0000*/ 	.word	0x00000000
	.align		4
        /*0004*/ 	.word	0xffffffff
	.align		4
        /*0008*/ 	.word	0x00000000
	.align		4
        /*000c*/ 	.word	0xfffffffe
	.align		4
        /*0010*/ 	.word	0x00000000
	.align		4
        /*0014*/ 	.word	0xfffffffd
	.align		4
        /*0018*/ 	.word	0x00000000
	.align		4
        /*001c*/ 	.word	0xfffffffc


//--------------------- .nv.constant4             --------------------------
	.section	.nv.constant4,"a",@progbits
	.align	8
	.align		8
.nv.constant4:
        /*0000*/ 	.dword	precalc_xorwow_matrix
	.align		8
        /*0008*/ 	.dword	precalc_xorwow_offset_matrix
	.align		8
        /*0010*/ 	.dword	mrg32k3aM1
	.align		8
        /*0018*/ 	.dword	mrg32k3aM2
	.align		8
        /*0020*/ 	.dword	mrg32k3aM1SubSeq
	.align		8
        /*0028*/ 	.dword	mrg32k3aM2SubSeq
	.align		8
        /*0030*/ 	.dword	mrg32k3aM1Seq
	.align		8
        /*0038*/ 	.dword	mrg32k3aM2Seq
	.align		8
        /*0040*/ 	.dword	__cudart_i2opi_d
	.align		8
        /*0048*/ 	.dword	__cudart_sin_cos_coeffs


//--------------------- .nv.constant3             --------------------------
	.section	.nv.constant3,"a",@progbits
	.align	8
.nv.constant3:
	.type		__cr_lgamma_table,@object
	.size		__cr_lgamma_table,(.L_8 - __cr_lgamma_table)
__cr_lgamma_table:
        /*0000*/ 	.byte	0x00, 0x00, 0x00, 0x00, 0x00, 0x00, 0x00, 0x00, 0x00, 0x00, 0x00, 0x00, 0x00, 0x00, 0x00, 0x00
        /*0010*/ 	.byte	0xef, 0x39, 0xfa, 0xfe, 0x42, 0x2e, 0xe6, 0x3f, 0x02, 0x20, 0x2a, 0xfa, 0x0b, 0xab, 0xfc, 0x3f
        /*0020*/ 	.byte	0xf9, 0x2c, 0x92, 0x7c, 0xa7, 0x6c, 0x09, 0x40, 0xc9, 0x79, 0x44, 0x3c, 0x64, 0x26, 0x13, 0x40
        /*0030*/ 	.byte	0xca, 0x01, 0xcf, 0x3a, 0x27, 0x51, 0x1a, 0x40, 0x30, 0xcc, 0x2d, 0xf3, 0xe1, 0x0c, 0x21, 0x40
        /*0040*/ 	.byte	0x0d, 0xb7, 0xfc, 0x82, 0x8e, 0x35, 0x25, 0x40
.L_8:


//--------------------- .text._Z16initCurandStatesP17curandStateXORWOWS0_ --------------------------
	.section	.text._Z16initCurandStatesP17curandStateXORWOWS0_,"ax",@progbits
	.align	128
        .global         _Z16initCurandStatesP17curandStateXORWOWS0_
        .type           _Z16initCurandStatesP17curandStateXORWOWS0_,@function
        .size           _Z16initCurandStatesP17curandStateXORWOWS0_,(.L_x_78 - _Z16initCurandStatesP17curandStateXORWOWS0_)
        .other          _Z16initCurandStatesP17curandStateXORWOWS0_,@"STO_CUDA_ENTRY STV_DEFAULT"
_Z16initCurandStatesP17curandStateXORWOWS0_:
.text._Z16initCurandStatesP17curandStateXORWOWS0_:
[----:B------:R-:W-:Y:S01]  /*0000*/  LDC R1, c[0x0][0x37c] ;  /* 0x0000df00ff017b82 */ /* 0x000fe20000000800 */
[----:B------:R-:W0:Y:S07]  /*0010*/  S2R R0, SR_TID.X ;  /* 0x0000000000007919 */ /* 0x000e2e0000002100 */
[----:B------:R-:W0:Y:S01]  /*0020*/  S2UR UR6, SR_CTAID.X ;  /* 0x00000000000679c3 */ /* 0x000e220000002500 */
[----:B------:R-:W1:Y:S01]  /*0030*/  LDCU.64 UR4, c[0x0][0x358] ;  /* 0x00006b00ff0477ac */ /* 0x000e620008000a00 */
[----:B------:R-:W-:Y:S01]  /*0040*/  IMAD.MOV.U32 R4, RZ, RZ, 0x2abc4dd5 ;  /* 0x2abc4dd5ff047424 */ /* 0x000fe200078e00ff */
[----:B------:R-:W-:Y:S01]  /*0050*/  BSSY.RECONVERGENT B0, `(.L_x_0) ;  /* 0x00000e0000007945 */ /* 0x000fe20003800200 */
[----:B------:R-:W-:-:S02]  /*0060*/  IMAD.MOV.U32 R5, RZ, RZ, 0x58213ed2 ;  /* 0x58213ed2ff057424 */ /* 0x000fc400078e00ff */
[----:B------:R-:W-:Y:S02]  /*0070*/  IMAD.MOV.U32 R6, RZ, RZ, 0x455f2458 ;  /* 0x455f2458ff067424 */ /* 0x000fe400078e00ff */
[----:B------:R-:W0:Y:S01]  /*0080*/  LDC R11, c[0x0][0x360] ;  /* 0x0000d800ff0b7b82 */ /* 0x000e220000000800 */
[----:B------:R-:W-:Y:S02]  /*0090*/  IMAD.MOV.U32 R7, RZ, RZ, -0x75bd8fc ;  /* 0xf8a42704ff077424 */ /* 0x000fe400078e00ff */
[----:B------:R-:W-:Y:S02]  /*00a0*/  IMAD.MOV.U32 R8, RZ, RZ, -0x23270784 ;  /* 0xdcd8f87cff087424 */ /* 0x000fe400078e00ff */
[----:B------:R-:W-:-:S03]  /*00b0*/  IMAD.MOV.U32 R9, RZ, RZ, 0x511db0d6 ;  /* 0x511db0d6ff097424 */ /* 0x000fc600078e00ff */
[----:B------:R-:W2:Y:S01]  /*00c0*/  LDC.64 R2, c[0x0][0x380] ;  /* 0x0000e000ff027b82 */ /* 0x000ea20000000a00 */
[----:B0-----:R-:W-:-:S05]  /*00d0*/  IMAD R11, R11, UR6, R0 ;  /* 0x000000060b0b7c24 */ /* 0x001fca000f8e0200 */
[C---:B------:R-:W-:Y:S02]  /*00e0*/  ISETP.NE.AND P0, PT, R11.reuse, RZ, PT ;  /* 0x000000ff0b00720c */ /* 0x040fe40003f05270 */
[----:B------:R-:W-:Y:S01]  /*00f0*/  SHF.R.S32.HI R0, RZ, 0x1f, R11 ;  /* 0x0000001fff007819 */ /* 0x000fe2000001140b */
[----:B--2---:R-:W-:-:S05]  /*0100*/  IMAD.WIDE R2, R11, 0x30, R2 ;  /* 0x000000300b027825 */ /* 0x004fca00078e0202 */
[----:B-1----:R0:W-:Y:S04]  /*0110*/  STG.E.64 desc[UR4][R2.64], R4 ;  /* 0x0000000402007986 */ /* 0x0021e8000c101b04 */
[----:B------:R0:W-:Y:S04]  /*0120*/  STG.E.64 desc[UR4][R2.64+0x8], R6 ;  /* 0x0000080602007986 */ /* 0x0001e8000c101b04 */
[----:B------:R0:W-:Y:S01]  /*0130*/  STG.E.64 desc[UR4][R2.64+0x10], R8 ;  /* 0x0000100802007986 */ /* 0x0001e2000c101b04 */
[----:B------:R-:W-:Y:S05]  /*0140*/  @!P0 BRA `(.L_x_1) ;  /* 0x0000000c00408947 */ /* 0x000fea0003800000 */
[----:B------:R-:W-:Y:S02]  /*0150*/  IMAD.MOV.U32 R10, RZ, RZ, RZ ;  /* 0x000000ffff0a7224 */ /* 0x000fe400078e00ff */
[----:B------:R-:W-:Y:S02]  /*0160*/  IMAD.MOV.U32 R14, RZ, RZ, R11 ;  /* 0x000000ffff0e7224 */ /* 0x000fe400078e000b */
[----:B------:R-:W-:-:S07]  /*0170*/  IMAD.MOV.U32 R15, RZ, RZ, R0 ;  /* 0x000000ffff0f7224 */ /* 0x000fce00078e0000 */
.L_x_7:
[----:B------:R-:W-:Y:S01]  /*0180*/  LOP3.LUT R16, R14, 0x3, RZ, 0xc0, !PT ;  /* 0x000000030e107812 */ /* 0x000fe200078ec0ff */
[----:B------:R-:W-:Y:S03]  /*0190*/  BSSY.RECONVERGENT B1, `(.L_x_2) ;  /* 0x00000c5000017945 */ /* 0x000fe60003800200 */
[----:B------:R-:W-:-:S04]  /*01a0*/  ISETP.NE.U32.AND P0, PT, R16, RZ, PT ;  /* 0x000000ff1000720c */ /* 0x000fc80003f05070 */
[----:B------:R-:W-:-:S13]  /*01b0*/  ISETP.NE.AND.EX P0, PT, RZ, RZ, PT, P0 ;  /* 0x000000ffff00720c */ /* 0x000fda0003f05300 */
[----:B-1----:R-:W-:Y:S05]  /*01c0*/  @!P0 BRA `(.L_x_3) ;  /* 0x0000000c00048947 */ /* 0x002fea0003800000 */
[----:B0-----:R-:W0:Y:S01]  /*01d0*/  LDC.64 R8, c[0x4][RZ] ;  /* 0x01000000ff087b82 */ /* 0x001e220000000a00 */
[----:B------:R-:W-:Y:S02]  /*01e0*/  IMAD.MOV.U32 R17, RZ, RZ, RZ ;  /* 0x000000ffff117224 */ /* 0x000fe400078e00ff */
[----:B0-----:R-:W-:-:S07]  /*01f0*/  IMAD.WIDE.U32 R8, R10, 0xc80, R8 ;  /* 0x00000c800a087825 */ /* 0x001fce00078e0008 */
.L_x_6:
[----:B-1----:R-:W-:Y:S01]  /*0200*/  IMAD.MOV.U32 R19, RZ, RZ, RZ ;  /* 0x000000ffff137224 */ /* 0x002fe200078e00ff */
[----:B------:R-:W-:Y:S01]  /*0210*/  CS2R R6, SRZ ;  /* 0x0000000000067805 */ /* 0x000fe2000001ff00 */
[----:B------:R-:W-:Y:S01]  /*0220*/  IMAD.MOV.U32 R21, RZ, RZ, RZ ;  /* 0x000000ffff157224 */ /* 0x000fe200078e00ff */
[----:B------:R-:W-:-:S07]  /*0230*/  CS2R R4, SRZ ;  /* 0x0000000000047805 */ /* 0x000fce000001ff00 */
.L_x_5:
[----:B------:R-:W-:-:S05]  /*0240*/  IMAD.WIDE.U32 R12, R21, 0x4, R2 ;  /* 0x00000004150c7825 */ /* 0x000fca00078e0002 */
[----:B------:R0:W5:Y:S01]  /*0250*/  LDG.E R18, desc[UR4][R12.64+0x4] ;  /* 0x000004040c127981 */ /* 0x000162000c1e1900 */
[----:B------:R-:W-:Y:S02]  /*0260*/  IMAD.SHL.U32 R20, R21, 0x20, RZ ;  /* 0x0000002015147824 */ /* 0x000fe400078e00ff */
[----:B------:R-:W-:-:S07]  /*0270*/  IMAD.MOV.U32 R23, RZ, RZ, RZ ;  /* 0x000000ffff177224 */ /* 0x000fce00078e00ff */
.L_x_4:
[----:B-----5:R-:W-:Y:S01]  /*0280*/  SHF.R.U32.HI R24, RZ, R23, R18 ;  /* 0x00000017ff187219 */ /* 0x020fe20000011612 */
[----:B0-----:R-:W-:-:S03]  /*0290*/  IMAD.IADD R12, R20, 0x1, R23 ;  /* 0x00000001140c7824 */ /* 0x001fc600078e0217 */
[----:B------:R-:W-:-:S04]  /*02a0*/  LOP3.LUT R13, R24, 0x1, RZ, 0xc0, !PT ;  /* 0x00000001180d7812 */ /* 0x000fc800078ec0ff */
[----:B------:R-:W-:Y:S01]  /*02b0*/  ISETP.NE.U32.AND P0, PT, R13, 0x1, PT ;  /* 0x000000010d00780c */ /* 0x000fe20003f05070 */
[----:B------:R-:W-:-:S03]  /*02c0*/  IMAD R13, R12, 0x5, RZ ;  /* 0x000000050c0d7824 */ /* 0x000fc600078e02ff */
[----:B------:R-:W-:Y:S01]  /*02d0*/  R2P PR, R24, 0x7e ;  /* 0x0000007e18007804 */ /* 0x000fe20000000000 */
[----:B------:R-:W-:-:S08]  /*02e0*/  IMAD.WIDE.U32 R12, R13, 0x4, R8 ;  /* 0x000000040d0c7825 */ /* 0x000fd000078e0008 */
[----:B------:R-:W2:Y:S04]  /*02f0*/  @!P0 LDG.E R26, desc[UR4][R12.64+0x10] ;  /* 0x000010040c1a8981 */ /* 0x000ea8000c1e1900 */
[----:B------:R-:W3:Y:S04]  /*0300*/  @P1 LDG.E R28, desc[UR4][R12.64+0x24] ;  /* 0x000024040c1c1981 */ /* 0x000ee8000c1e1900 */
[----:B------:R-:W4:Y:S04]  /*0310*/  @!P0 LDG.E R22, desc[UR4][R12.64] ;  /* 0x000000040c168981 */ /* 0x000f28000c1e1900 */
[----:B------:R-:W4:Y:S04]  /*0320*/  @P2 LDG.E R25, desc[UR4][R12.64+0x38] ;  /* 0x000038040c192981 */ /* 0x000f28000c1e1900 */
[----:B------:R-:W4:Y:S01]  /*0330*/  @P1 LDG.E R27, desc[UR4][R12.64+0x20] ;  /* 0x000020040c1b1981 */ /* 0x000f22000c1e1900 */
[----:B--2---:R-:W-:-:S03]  /*0340*/  @!P0 LOP3.LUT R7, R7, R26, RZ, 0x3c, !PT ;  /* 0x0000001a07078212 */ /* 0x004fc600078e3cff */
[----:B------:R-:W2:Y:S01]  /*0350*/  @P3 LDG.E R26, desc[UR4][R12.64+0x4c] ;  /* 0x00004c040c1a3981 */ /* 0x000ea2000c1e1900 */
[----:B---3--:R-:W-:-:S03]  /*0360*/  @P1 LOP3.LUT R7, R7, R28, RZ, 0x3c, !PT ;  /* 0x0000001c07071212 */ /* 0x008fc600078e3cff */
[----:B------:R-:W3:Y:S01]  /*0370*/  @P4 LDG.E R28, desc[UR4][R12.64+0x60] ;  /* 0x000060040c1c4981 */ /* 0x000ee2000c1e1900 */
[----:B----4-:R-:W-:-:S03]  /*0380*/  @!P0 LOP3.LUT R19, R19, R22, RZ, 0x3c, !PT ;  /* 0x0000001613138212 */ /* 0x010fc600078e3cff */
[----:B------:R-:W4:Y:S01]  /*0390*/  @!P0 LDG.E R22, desc[UR4][R12.64+0x8] ;  /* 0x000008040c168981 */ /* 0x000f22000c1e1900 */
[----:B------:R-:W-:-:S03]  /*03a0*/  @P2 LOP3.LUT R7, R7, R25, RZ, 0x3c, !PT ;  /* 0x0000001907072212 */ /* 0x000fc600078e3cff */
[----:B------:R-:W3:Y:S01]  /*03b0*/  @!P0 LDG.E R25, desc[UR4][R12.64+0x4] ;  /* 0x000004040c198981 */ /* 0x000ee2000c1e1900 */
[----:B--2---:R-:W-:-:S03]  /*03c0*/  @P3 LOP3.LUT R7, R7, R26, RZ, 0x3c, !PT ;  /* 0x0000001a07073212 */ /* 0x004fc600078e3cff */
[----:B------:R-:W2:Y:S01]  /*03d0*/  @P5 LDG.E R26, desc[UR4][R12.64+0x74] ;  /* 0x000074040c1a5981 */ /* 0x000ea2000c1e1900 */
[----:B----4-:R-:W-:-:S03]  /*03e0*/  @!P0 LOP3.LUT R5, R5, R22, RZ, 0x3c, !PT ;  /* 0x0000001605058212 */ /* 0x010fc600078e3cff */
[----:B------:R-:W4:Y:S01]  /*03f0*/  @P1 LDG.E R22, desc[UR4][R12.64+0x14] ;  /* 0x000014040c161981 */ /* 0x000f22000c1e1900 */
[----:B---3--:R-:W-:-:S03]  /*0400*/  @!P0 LOP3.LUT R4, R4, R25, RZ, 0x3c, !PT ;  /* 0x0000001904048212 */ /* 0x008fc600078e3cff */
[----:B------:R-:W3:Y:S01]  /*0410*/  @!P0 LDG.E R25, desc[UR4][R12.64+0xc] ;  /* 0x00000c040c198981 */ /* 0x000ee2000c1e1900 */
[----:B------:R-:W-:-:S03]  /*0420*/  @P4 LOP3.LUT R7, R7, R28, RZ, 0x3c, !PT ;  /* 0x0000001c07074212 */ /* 0x000fc600078e3cff */
[----:B------:R-:W3:Y:S01]  /*0430*/  @P6 LDG.E R28, desc[UR4][R12.64+0x88] ;  /* 0x000088040c1c6981 */ /* 0x000ee2000c1e1900 */
[----:B--2---:R-:W-:-:S03]  /*0440*/  @P5 LOP3.LUT R7, R7, R26, RZ, 0x3c, !PT ;  /* 0x0000001a07075212 */ /* 0x004fc600078e3cff */
[----:B------:R-:W2:Y:S01]  /*0450*/  @P2 LDG.E R26, desc[UR4][R12.64+0x28] ;  /* 0x000028040c1a2981 */ /* 0x000ea2000c1e1900 */
[----:B----4-:R-:W-:-:S03]  /*0460*/  @P1 LOP3.LUT R19, R19, R22, RZ, 0x3c, !PT ;  /* 0x0000001613131212 */ /* 0x010fc600078e3cff */
[----:B------:R-:W4:Y:S01]  /*0470*/  @P1 LDG.E R22, desc[UR4][R12.64+0x1c] ;  /* 0x00001c040c161981 */ /* 0x000f22000c1e1900 */
[----:B---3--:R-:W-:-:S03]  /*0480*/  @!P0 LOP3.LUT R6, R6, R25, RZ, 0x3c, !PT ;  /* 0x0000001906068212 */ /* 0x008fc600078e3cff */
[----:B------:R-:W3:Y:S01]  /*0490*/  @P1 LDG.E R25, desc[UR4][R12.64+0x18] ;  /* 0x000018040c191981 */ /* 0x000ee2000c1e1900 */
[----:B------:R-:W-:-:S03]  /*04a0*/  @P1 LOP3.LUT R6, R6, R27, RZ, 0x3c, !PT ;  /* 0x0000001b06061212 */ /* 0x000fc600078e3cff */
[----:B------:R-:W3:Y:S01]  /*04b0*/  @P2 LDG.E R27, desc[UR4][R12.64+0x34] ;  /* 0x000034040c1b2981 */ /* 0x000ee2000c1e1900 */
[----:B--2---:R-:W-:-:S03]  /*04c0*/  @P2 LOP3.LUT R19, R19, R26, RZ, 0x3c, !PT ;  /* 0x0000001a13132212 */ /* 0x004fc600078e3cff */
[----:B------:R-:W2:Y:S01]  /*04d0*/  @P3 LDG.E R26, desc[UR4][R12.64+0x3c] ;  /* 0x00003c040c1a3981 */ /* 0x000ea2000c1e1900 */
[----:B----4-:R-:W-:-:S03]  /*04e0*/  @P1 LOP3.LUT R5, R5, R22, RZ, 0x3c, !PT ;  /* 0x0000001605051212 */ /* 0x010fc600078e3cff */
[----:B------:R-:W4:Y:S01]  /*04f0*/  @P2 LDG.E R22, desc[UR4][R12.64+0x30] ;  /* 0x000030040c162981 */ /* 0x000f22000c1e1900 */
[----:B---3--:R-:W-:-:S03]  /*0500*/  @P1 LOP3.LUT R4, R4, R25, RZ, 0x3c, !PT ;  /* 0x0000001904041212 */ /* 0x008fc600078e3cff */
        /* <DEDUP_REMOVED lines=25> */
[----:B------:R-:W-:Y:S02]  /*06a0*/  LOP3.LUT P0, RZ, R24, 0x80, RZ, 0xc0, !PT ;  /* 0x0000008018ff7812 */ /* 0x000fe4000780c0ff */
[----:B------:R-:W-:Y:S02]  /*06b0*/  @P5 LOP3.LUT R6, R6, R27, RZ, 0x3c, !PT ;  /* 0x0000001b06065212 */ /* 0x000fe400078e3cff */
[----:B------:R-:W3:Y:S01]  /*06c0*/  @P6 LDG.E R27, desc[UR4][R12.64+0x84] ;  /* 0x000084040c1b6981 */ /* 0x000ee2000c1e1900 */
[----:B--2---:R-:W-:-:S08]  /*06d0*/  @P6 LOP3.LUT R19, R19, R26, RZ, 0x3c, !PT ;  /* 0x0000001a13136212 */ /* 0x004fd000078e3cff */
        /* <DEDUP_REMOVED lines=13> */
[----:B------:R-:W-:Y:S02]  /*07b0*/  @P6 LOP3.LUT R7, R7, R28, RZ, 0x3c, !PT ;  /* 0x0000001c07076212 */ /* 0x000fe400078e3cff */
[----:B------:R-:W-:Y:S02]  /*07c0*/  @P0 LOP3.LUT R6, R6, R27, RZ, 0x3c, !PT ;  /* 0x0000001b06060212 */ /* 0x000fe400078e3cff */
[----:B--2---:R-:W-:Y:S02]  /*07d0*/  @P0 LOP3.LUT R7, R7, R26, RZ, 0x3c, !PT ;  /* 0x0000001a07070212 */ /* 0x004fe400078e3cff */
[----:B----4-:R-:W-:Y:S02]  /*07e0*/  @P0 LOP3.LUT R5, R5, R22, RZ, 0x3c, !PT ;  /* 0x0000001605050212 */ /* 0x010fe400078e3cff */
[----:B---3--:R-:W-:Y:S02]  /*07f0*/  @P0 LOP3.LUT R4, R4, R25, RZ, 0x3c, !PT ;  /* 0x0000001904040212 */ /* 0x008fe400078e3cff */
[----:B------:R-:W-:-:S13]  /*0800*/  R2P PR, R24.B1, 0x7f ;  /* 0x0000007f18007804 */ /* 0x000fda0000001000 */
[----:B------:R-:W2:Y:S04]  /*0810*/  @P0 LDG.E R25, desc[UR4][R12.64+0xa4] ;  /* 0x0000a4040c190981 */ /* 0x000ea8000c1e1900 */
[----:B------:R-:W3:Y:S04]  /*0820*/  @P0 LDG.E R22, desc[UR4][R12.64+0xa0] ;  /* 0x0000a0040c160981 */ /* 0x000ee8000c1e1900 */
[----:B------:R-:W4:Y:S04]  /*0830*/  @P0 LDG.E R26, desc[UR4][R12.64+0xa8] ;  /* 0x0000a8040c1a0981 */ /* 0x000f28000c1e1900 */
[----:B------:R-:W4:Y:S01]  /*0840*/  @P1 LDG.E R27, desc[UR4][R12.64+0xb8] ;  /* 0x0000b8040c1b1981 */ /* 0x000f22000c1e1900 */
[----:B--2---:R-:W-:-:S03]  /*0850*/  @P0 LOP3.LUT R4, R4, R25, RZ, 0x3c, !PT ;  /* 0x0000001904040212 */ /* 0x004fc600078e3cff */
[----:B------:R-:W2:Y:S01]  /*0860*/  @P0 LDG.E R25, desc[UR4][R12.64+0xac] ;  /* 0x0000ac040c190981 */ /* 0x000ea2000c1e1900 */
[----:B---3--:R-:W-:-:S03]  /*0870*/  @P0 LOP3.LUT R19, R19, R22, RZ, 0x3c, !PT ;  /* 0x0000001613130212 */ /* 0x008fc600078e3cff */
[----:B------:R-:W3:Y:S01]  /*0880*/  @P0 LDG.E R22, desc[UR4][R12.64+0xb0] ;  /* 0x0000b0040c160981 */ /* 0x000ee2000c1e1900 */
[----:B----4-:R-:W-:-:S03]  /*0890*/  @P0 LOP3.LUT R5, R5, R26, RZ, 0x3c, !PT ;  /* 0x0000001a05050212 */ /* 0x010fc600078e3cff */
[----:B------:R-:W4:Y:S01]  /*08a0*/  @P1 LDG.E R26, desc[UR4][R12.64+0xb4] ;  /* 0x0000b4040c1a1981 */ /* 0x000f22000c1e1900 */
[----:B--2---:R-:W-:-:S03]  /*08b0*/  @P0 LOP3.LUT R6, R6, R25, RZ, 0x3c, !PT ;  /* 0x0000001906060212 */ /* 0x004fc600078e3cff */
[----:B------:R-:W2:Y:S01]  /*08c0*/  @P1 LDG.E R25, desc[UR4][R12.64+0xc0] ;  /* 0x0000c0040c191981 */ /* 0x000ea2000c1e1900 */
[----:B---3--:R-:W-:Y:S02]  /*08d0*/  @P0 LOP3.LUT R7, R7, R22, RZ, 0x3c, !PT ;  /* 0x0000001607070212 */ /* 0x008fe400078e3cff */
[----:B------:R-:W-:Y:S01]  /*08e0*/  LOP3.LUT P0, RZ, R24, 0x8000, RZ, 0xc0, !PT ;  /* 0x0000800018ff7812 */ /* 0x000fe2000780c0ff */
[----:B------:R-:W3:Y:S04]  /*08f0*/  @P1 LDG.E R22, desc[UR4][R12.64+0xbc] ;  /* 0x0000bc040c161981 */ /* 0x000ee8000c1e1900 */
[----:B------:R-:W3:Y:S01]  /*0900*/  @P1 LDG.E R24, desc[UR4][R12.64+0xc4] ;  /* 0x0000c4040c181981 */ /* 0x000ee2000c1e1900 */
[----:B----4-:R-:W-:-:S03]  /*0910*/  @P1 LOP3.LUT R19, R19, R26, RZ, 0x3c, !PT ;  /* 0x0000001a13131212 */ /* 0x010fc600078e3cff */
[----:B------:R-:W4:Y:S01]  /*0920*/  @P2 LDG.E R26, desc[UR4][R12.64+0xc8] ;  /* 0x0000c8040c1a2981 */ /* 0x000f22000c1e1900 */
[----:B------:R-:W-:-:S03]  /*0930*/  @P1 LOP3.LUT R4, R4, R27, RZ, 0x3c, !PT ;  /* 0x0000001b04041212 */ /* 0x000fc600078e3cff */
[----:B------:R-:W4:Y:S04]  /*0940*/  @P2 LDG.E R27, desc[UR4][R12.64+0xd4] ;  /* 0x0000d4040c1b2981 */ /* 0x000f28000c1e1900 */
[----:B------:R-:W4:Y:S01]  /*0950*/  @P0 LDG.E R29, desc[UR4][R12.64+0x138] ;  /* 0x000138040c1d0981 */ /* 0x000f22000c1e1900 */
[----:B--2---:R-:W-:-:S03]  /*0960*/  @P1 LOP3.LUT R6, R6, R25, RZ, 0x3c, !PT ;  /* 0x0000001906061212 */ /* 0x004fc600078e3cff */
[----:B------:R-:W2:Y:S01]  /*0970*/  @P2 LDG.E R25, desc[UR4][R12.64+0xcc] ;  /* 0x0000cc040c192981 */ /* 0x000ea2000c1e1900 */
[----:B---3--:R-:W-:-:S03]  /*0980*/  @P1 LOP3.LUT R5, R5, R22, RZ, 0x3c, !PT ;  /* 0x0000001605051212 */ /* 0x008fc600078e3cff */
[----:B------:R-:W3:Y:S01]  /*0990*/  @P2 LDG.E R22, desc[UR4][R12.64+0xd0] ;  /* 0x0000d0040c162981 */ /* 0x000ee2000c1e1900 */
[----:B------:R-:W-:-:S03]  /*09a0*/  @P1 LOP3.LUT R7, R7, R24, RZ, 0x3c, !PT ;  /* 0x0000001807071212 */ /* 0x000fc600078e3cff */
[----:B------:R-:W3:Y:S01]  /*09b0*/  @P3 LDG.E R24, desc[UR4][R12.64+0xdc] ;  /* 0x0000dc040c183981 */ /* 0x000ee2000c1e1900 */
[----:B----4-:R-:W-:-:S03]  /*09c0*/  @P2 LOP3.LUT R19, R19, R26, RZ, 0x3c, !PT ;  /* 0x0000001a13132212 */ /* 0x010fc600078e3cff */
[----:B------:R-:W4:Y:S01]  /*09d0*/  @P4 LDG.E R26, desc[UR4][R12.64+0xf0] ;  /* 0x0000f0040c1a4981 */ /* 0x000f22000c1e1900 */
[----:B--2---:R-:W-:-:S03]  /*09e0*/  @P2 LOP3.LUT R4, R4, R25, RZ, 0x3c, !PT ;  /* 0x0000001904042212 */ /* 0x004fc600078e3cff */
[----:B------:R-:W2:Y:S01]  /*09f0*/  @P3 LDG.E R25, desc[UR4][R12.64+0xe0] ;  /* 0x0000e0040c193981 */ /* 0x000ea2000c1e1900 */
[----:B---3--:R-:W-:-:S03]  /*0a00*/  @P2 LOP3.LUT R5, R5, R22, RZ, 0x3c, !PT ;  /* 0x0000001605052212 */ /* 0x008fc600078e3cff */
[----:B------:R-:W3:Y:S01]  /*0a10*/  @P2 LDG.E R22, desc[UR4][R12.64+0xd8] ;  /* 0x0000d8040c162981 */ /* 0x000ee2000c1e1900 */
[----:B------:R-:W-:-:S03]  /*0a20*/  @P3 LOP3.LUT R19, R19, R24, RZ, 0x3c, !PT ;  /* 0x0000001813133212 */ /* 0x000fc600078e3cff */
[----:B------:R-:W4:Y:S01]  /*0a30*/  @P3 LDG.E R24, desc[UR4][R12.64+0xe4] ;  /* 0x0000e4040c183981 */ /* 0x000f22000c1e1900 */
[----:B--2---:R-:W-:-:S03]  /*0a40*/  @P3 LOP3.LUT R4, R4, R25, RZ, 0x3c, !PT ;  /* 0x0000001904043212 */ /* 0x004fc600078e3cff */
[----:B------:R-:W2:Y:S01]  /*0a50*/  @P3 LDG.E R25, desc[UR4][R12.64+0xe8] ;  /* 0x0000e8040c193981 */ /* 0x000ea2000c1e1900 */
[----:B---3--:R-:W-:-:S03]  /*0a60*/  @P2 LOP3.LUT R7, R7, R22, RZ, 0x3c, !PT ;  /* 0x0000001607072212 */ /* 0x008fc600078e3cff */
[----:B------:R-:W3:Y:S01]  /*0a70*/  @P3 LDG.E R22, desc[UR4][R12.64+0xec] ;  /* 0x0000ec040c163981 */ /* 0x000ee2000c1e1900 */
[----:B----4-:R-:W-:-:S03]  /*0a80*/  @P3 LOP3.LUT R5, R5, R24, RZ, 0x3c, !PT ;  /* 0x0000001805053212 */ /* 0x010fc600078e3cff */
[----:B------:R-:W4:Y:S01]  /*0a90*/  @P5 LDG.E R24, desc[UR4][R12.64+0x104] ;  /* 0x000104040c185981 */ /* 0x000f22000c1e1900 */
[----:B------:R-:W-:Y:S02]  /*0aa0*/  @P2 LOP3.LUT R6, R6, R27, RZ, 0x3c, !PT ;  /* 0x0000001b06062212 */ /* 0x000fe400078e3cff */
[----:B------:R-:W-:Y:S01]  /*0ab0*/  @P4 LOP3.LUT R19, R19, R26, RZ, 0x3c, !PT ;  /* 0x0000001a13134212 */ /* 0x000fe200078e3cff */
        /* <DEDUP_REMOVED lines=10> */
[----:B---3--:R-:W-:-:S03]  /*0b60*/  @P4 LOP3.LUT R5, R5, R22, RZ, 0x3c, !PT ;  /* 0x0000001605054212 */ /* 0x008fc600078e3cff */
[----:B------:R-:W3:Y:S01]  /*0b70*/  @P5 LDG.E R22, desc[UR4][R12.64+0x10c] ;  /* 0x00010c040c165981 */ /* 0x000ee2000c1e1900 */
[----:B----4-:R-:W-:-:S03]  /*0b80*/  @P4 LOP3.LUT R7, R7, R24, RZ, 0x3c, !PT ;  /* 0x0000001807074212 */ /* 0x010fc600078e3cff */
[----:B------:R-:W4:Y:S01]  /*0b90*/  @P5 LDG.E R24, desc[UR4][R12.64+0x114] ;  /* 0x000114040c185981 */ /* 0x000f22000c1e1900 */
        /* <DEDUP_REMOVED lines=18> */
[----:B------:R-:W-:-:S05]  /*0cc0*/  VIADD R23, R23, 0x10 ;  /* 0x0000001017177836 */ /* 0x000fca0000000000 */
[----:B------:R-:W-:Y:S02]  /*0cd0*/  ISETP.NE.AND P1, PT, R23, 0x20, PT ;  /* 0x000000201700780c */ /* 0x000fe40003f25270 */
[----:B------:R-:W-:Y:S02]  /*0ce0*/  @P0 LOP3.LUT R19, R19, R26, RZ, 0x3c, !PT ;  /* 0x0000001a13130212 */ /* 0x000fe400078e3cff */
[----:B------:R-:W-:Y:S02]  /*0cf0*/  @P0 LOP3.LUT R4, R4, R27, RZ, 0x3c, !PT ;  /* 0x0000001b04040212 */ /* 0x000fe400078e3cff */
[----:B--2---:R-:W-:-:S04]  /*0d00*/  @P6 LOP3.LUT R6, R6, R25, RZ, 0x3c, !PT ;  /* 0x0000001906066212 */ /* 0x004fc800078e3cff */
[----:B------:R-:W-:Y:S02]  /*0d10*/  @P0 LOP3.LUT R6, R6, R29, RZ, 0x3c, !PT ;  /* 0x0000001d06060212 */ /* 0x000fe400078e3cff */
[----:B---3--:R-:W-:Y:S02]  /*0d20*/  @P0 LOP3.LUT R5, R5, R22, RZ, 0x3c, !PT ;  /* 0x0000001605050212 */ /* 0x008fe400078e3cff */
[----:B----4-:R-:W-:Y:S01]  /*0d30*/  @P0 LOP3.LUT R7, R7, R24, RZ, 0x3c, !PT ;  /* 0x0000001807070212 */ /* 0x010fe200078e3cff */
[----:B------:R-:W-:Y:S06]  /*0d40*/  @P1 BRA `(.L_x_4) ;  /* 0xfffffff4004c1947 */ /* 0x000fec000383ffff */
[----:B------:R-:W-:-:S05]  /*0d50*/  VIADD R21, R21, 0x1 ;  /* 0x0000000115157836 */ /* 0x000fca0000000000 */
[----:B------:R-:W-:-:S13]  /*0d60*/  ISETP.NE.AND P0, PT, R21, 0x5, PT ;  /* 0x000000051500780c */ /* 0x000fda0003f05270 */
[----:B------:R-:W-:Y:S05]  /*0d70*/  @P0 BRA `(.L_x_5) ;  /* 0xfffffff400300947 */ /* 0x000fea000383ffff */
[----:B------:R1:W-:Y:S01]  /*0d80*/  STG.E.64 desc[UR4][R2.64+0x8], R4 ;  /* 0x0000080402007986 */ /* 0x0003e2000c101b04 */
[----:B------:R-:W-:-:S03]  /*0d90*/  VIADD R17, R17, 0x1 ;  /* 0x0000000111117836 */ /* 0x000fc60000000000 */
[----:B------:R1:W-:Y:S02]  /*0da0*/  STG.E.64 desc[UR4][R2.64+0x10], R6 ;  /* 0x0000100602007986 */ /* 0x0003e4000c101b04 */
[----:B------:R-:W-:Y:S02]  /*0db0*/  ISETP.GE.U32.AND P0, PT, R17, R16, PT ;  /* 0x000000101100720c */ /* 0x000fe40003f06070 */
[----:B------:R1:W-:Y:S11]  /*0dc0*/  STG.E desc[UR4][R2.64+0x4], R19 ;  /* 0x0000041302007986 */ /* 0x0003f6000c101904 */
[----:B------:R-:W-:Y:S05]  /*0dd0*/  @!P0 BRA `(.L_x_6) ;  /* 0xfffffff400088947 */ /* 0x000fea000383ffff */
.L_x_3:
[----:B------:R-:W-:Y:S05]  /*0de0*/  BSYNC.RECONVERGENT B1 ;  /* 0x0000000000017941 */ /* 0x000fea0003800200 */
.L_x_2:
[----:B------:R-:W-:Y:S01]  /*0df0*/  ISETP.GT.U32.AND P0, PT, R14, 0x3, PT ;  /* 0x000000030e00780c */ /* 0x000fe20003f04070 */
[----:B------:R-:W-:Y:S01]  /*0e00*/  VIADD R10, R10, 0x1 ;  /* 0x000000010a0a7836 */ /* 0x000fe20000000000 */
[--C-:B------:R-:W-:Y:S02]  /*0e10*/  SHF.R.U64 R14, R14, 0x2, R15.reuse ;  /* 0x000000020e0e7819 */ /* 0x100fe4000000120f */
[----:B------:R-:W-:Y:S02]  /*0e20*/  ISETP.GT.U32.AND.EX P0, PT, R15, RZ, PT, P0 ;  /* 0x000000ff0f00720c */ /* 0x000fe40003f04100 */
[----:B------:R-:W-:-:S11]  /*0e30*/  SHF.R.U32.HI R15, RZ, 0x2, R15 ;  /* 0x00000002ff0f7819 */ /* 0x000fd6000001160f */
[----:B------:R-:W-:Y:S05]  /*0e40*/  @P0 BRA `(.L_x_7) ;  /* 0xfffffff000cc0947 */ /* 0x000fea000383ffff */
.L_x_1:
[----:B------:R-:W-:Y:S05]  /*0e50*/  BSYNC.RECONVERGENT B0 ;  /* 0x0000000000007941 */ /* 0x000fea0003800200 */
.L_x_0:
[----:B01----:R-:W0:Y:S01]  /*0e60*/  LDC.64 R4, c[0x0][0x388] ;  /* 0x0000e200ff047b82 */ /* 0x003e220000000a00 */
[----:B------:R-:W-:Y:S01]  /*0e70*/  IMAD R7, R0, 0x30, RZ ;  /* 0x0000003000077824 */ /* 0x000fe200078e02ff */
[----:B------:R1:W-:Y:S01]  /*0e80*/  STG.E.64 desc[UR4][R2.64+0x18], RZ ;  /* 0x000018ff02007986 */ /* 0x0003e2000c101b04 */
[----:B------:R-:W-:Y:S01]  /*0e90*/  IMAD.MOV.U32 R8, RZ, RZ, -0x16c67100 ;  /* 0xe9398f00ff087424 */ /* 0x000fe200078e00ff */
[----:B------:R-:W-:Y:S01]  /*0ea0*/  ISETP.NE.AND P0, PT, R11, RZ, PT ;  /* 0x000000ff0b00720c */ /* 0x000fe20003f05270 */
[----:B------:R-:W-:Y:S01]  /*0eb0*/  IMAD.MOV.U32 R9, RZ, RZ, 0x169e7ffd ;  /* 0x169e7ffdff097424 */ /* 0x000fe200078e00ff */
[----:B------:R1:W-:Y:S01]  /*0ec0*/  STG.E desc[UR4][R2.64+0x20], RZ ;  /* 0x000020ff02007986 */ /* 0x0003e2000c101904 */
[----:B------:R-:W-:Y:S01]  /*0ed0*/  IMAD.MOV.U32 R6, RZ, RZ, 0x1ad8e70d ;  /* 0x1ad8e70dff067424 */ /* 0x000fe200078e00ff */
[----:B------:R-:W-:Y:S01]  /*0ee0*/  BSSY.RECONVERGENT B0, `(.L_x_8) ;  /* 0x00000d9000007945 */ /* 0x000fe20003800200 */
[----:B------:R-:W-:Y:S01]  /*0ef0*/  IMAD.MOV.U32 R12, RZ, RZ, -0x23270784 ;  /* 0xdcd8f87cff0c7424 */ /* 0x000fe200078e00ff */
[----:B------:R1:W-:Y:S01]  /*0f00*/  STG.E.64 desc[UR4][R2.64+0x28], RZ ;  /* 0x000028ff02007986 */ /* 0x0003e2000c101b04 */
[----:B------:R-:W-:-:S02]  /*0f10*/  IMAD.MOV.U32 R13, RZ, RZ, 0xf9af201 ;  /* 0x0f9af201ff0d7424 */ /* 0x000fc400078e00ff */
[----:B0-----:R-:W-:-:S04]  /*0f20*/  IMAD.WIDE.U32 R4, R11, 0x30, R4 ;  /* 0x000000300b047825 */ /* 0x001fc800078e0004 */
[----:B------:R-:W-:Y:S02]  /*0f30*/  IMAD.IADD R5, R5, 0x1, R7 ;  /* 0x0000000105057824 */ /* 0x000fe400078e0207 */
[----:B------:R-:W-:-:S03]  /*0f40*/  IMAD.MOV.U32 R7, RZ, RZ, -0x75bd8fc ;  /* 0xf8a42704ff077424 */ /* 0x000fc600078e00ff */
[----:B------:R1:W-:Y:S04]  /*0f50*/  STG.E.64 desc[UR4][R4.64], R8 ;  /* 0x0000000804007986 */ /* 0x0003e8000c101b04 */
[----:B------:R1:W-:Y:S04]  /*0f60*/  STG.E.64 desc[UR4][R4.64+0x8], R6 ;  /* 0x0000080604007986 */ /* 0x0003e8000c101b04 */
[----:B------:R1:W-:Y:S01]  /*0f70*/  STG.E.64 desc[UR4][R4.64+0x10], R12 ;  /* 0x0000100c04007986 */ /* 0x0003e2000c101b04 */
[----:B------:R-:W-:Y:S05]  /*0f80*/  @!P0 BRA `(.L_x_9) ;  /* 0x0000000c00388947 */ /* 0x000fea0003800000 */
[----:B------:R-:W-:-:S07]  /*0f90*/  IMAD.MOV.U32 R10, RZ, RZ, RZ ;  /* 0x000000ffff0a7224 */ /* 0x000fce00078e00ff */
.L_x_15:
[----:B------:R-:W-:Y:S01]  /*0fa0*/  LOP3.LUT R14, R11, 0x3, RZ, 0xc0, !PT ;  /* 0x000000030b0e7812 */ /* 0x000fe200078ec0ff */
[----:B------:R-:W-:Y:S03]  /*0fb0*/  BSSY.RECONVERGENT B1, `(.L_x_10) ;  /* 0x00000c5000017945 */ /* 0x000fe60003800200 */
[----:B------:R-:W-:-:S04]  /*0fc0*/  ISETP.NE.U32.AND P0, PT, R14, RZ, PT ;  /* 0x000000ff0e00720c */ /* 0x000fc80003f05070 */
[----:B------:R-:W-:-:S13]  /*0fd0*/  ISETP.NE.AND.EX P0, PT, RZ, RZ, PT, P0 ;  /* 0x000000ffff00720c */ /* 0x000fda0003f05300 */
[----:B0-----:R-:W-:Y:S05]  /*0fe0*/  @!P0 BRA `(.L_x_11) ;  /* 0x0000000c00048947 */ /* 0x001fea0003800000 */
[----:B-1----:R-:W0:Y:S01]  /*0ff0*/  LDC.64 R8, c[0x4][RZ] ;  /* 0x01000000ff087b82 */ /* 0x002e220000000a00 */
[----:B------:R-:W-:Y:S02]  /*1000*/  IMAD.MOV.U32 R15, RZ, RZ, RZ ;  /* 0x000000ffff0f7224 */ /* 0x000fe400078e00ff */
[----:B0-----:R-:W-:-:S07]  /*1010*/  IMAD.WIDE.U32 R8, R10, 0xc80, R8 ;  /* 0x00000c800a087825 */ /* 0x001fce00078e0008 */
.L_x_14:
[----:B0-----:R-:W-:Y:S01]  /*1020*/  IMAD.MOV.U32 R17, RZ, RZ, RZ ;  /* 0x000000ffff117224 */ /* 0x001fe200078e00ff */
[----:B------:R-:W-:Y:S01]  /*1030*/  CS2R R6, SRZ ;  /* 0x0000000000067805 */ /* 0x000fe2000001ff00 */
[----:B------:R-:W-:Y:S01]  /*1040*/  IMAD.MOV.U32 R19, RZ, RZ, RZ ;  /* 0x000000ffff137224 */ /* 0x000fe200078e00ff */
[----:B------:R-:W-:-:S07]  /*1050*/  CS2R R2, SRZ ;  /* 0x0000000000027805 */ /* 0x000fce000001ff00 */
.L_x_13:
[----:B------:R-:W-:-:S05]  /*1060*/  IMAD.WIDE.U32 R12, R19, 0x4, R4 ;  /* 0x00000004130c7825 */ /* 0x000fca00078e0004 */
[----:B------:R0:W5:Y:S01]  /*1070*/  LDG.E R16, desc[UR4][R12.64+0x4] ;  /* 0x000004040c107981 */ /* 0x000162000c1e1900 */
[----:B------:R-:W-:Y:S02]  /*1080*/  IMAD.SHL.U32 R18, R19, 0x20, RZ ;  /* 0x0000002013127824 */ /* 0x000fe400078e00ff */
[----:B------:R-:W-:-:S07]  /*1090*/  IMAD.MOV.U32 R21, RZ, RZ, RZ ;  /* 0x000000ffff157224 */ /* 0x000fce00078e00ff */
.L_x_12:
        /* <DEDUP_REMOVED lines=10> */
[----:B------:R-:W4:Y:S04]  /*1140*/  @!P0 LDG.E R22, desc[UR4][R12.64+0x8] ;  /* 0x000008040c168981 */ /* 0x000f28000c1e1900 */
[----:B------:R-:W4:Y:S01]  /*1150*/  @!P0 LDG.E R25, desc[UR4][R12.64+0xc] ;  /* 0x00000c040c198981 */ /* 0x000f22000c1e1900 */
[----:B--2---:R-:W-:-:S03]  /*1160*/  @!P0 LOP3.LUT R17, R17, R20, RZ, 0x3c, !PT ;  /* 0x0000001411118212 */ /* 0x004fc600078e3cff */
[----:B------:R-:W2:Y:S01]  /*1170*/  @!P0 LDG.E R20, desc[UR4][R12.64+0x10] ;  /* 0x000010040c148981 */ /* 0x000ea2000c1e1900 */
[----:B---3--:R-:W-:-:S03]  /*1180*/  @P1 LOP3.LUT R17, R17, R24, RZ, 0x3c, !PT ;  /* 0x0000001811111212 */ /* 0x008fc600078e3cff */
[----:B------:R-:W3:Y:S01]  /*1190*/  @P2 LDG.E R24, desc[UR4][R12.64+0x28] ;  /* 0x000028040c182981 */ /* 0x000ee2000c1e1900 */
[----:B----4-:R-:W-:-:S03]  /*11a0*/  @!P0 LOP3.LUT R2, R2, R23, RZ, 0x3c, !PT ;  /* 0x0000001702028212 */ /* 0x010fc600078e3cff */
[----:B------:R-:W4:Y:S01]  /*11b0*/  @P1 LDG.E R23, desc[UR4][R12.64+0x18] ;  /* 0x000018040c171981 */ /* 0x000f22000c1e1900 */
[----:B------:R-:W-:-:S03]  /*11c0*/  @!P0 LOP3.LUT R3, R3, R22, RZ, 0x3c, !PT ;  /* 0x0000001603038212 */ /* 0x000fc600078e3cff */
[----:B------:R-:W4:Y:S01]  /*11d0*/  @P1 LDG.E R22, desc[UR4][R12.64+0x1c] ;  /* 0x00001c040c161981 */ /* 0x000f22000c1e1900 */
[----:B------:R-:W-:-:S03]  /*11e0*/  @!P0 LOP3.LUT R6, R6, R25, RZ, 0x3c, !PT ;  /* 0x0000001906068212 */ /* 0x000fc600078e3cff */
[----:B------:R-:W4:Y:S01]  /*11f0*/  @P1 LDG.E R25, desc[UR4][R12.64+0x20] ;  /* 0x000020040c191981 */ /* 0x000f22000c1e1900 */
[----:B--2---:R-:W-:-:S03]  /*1200*/  @!P0 LOP3.LUT R7, R7, R20, RZ, 0x3c, !PT ;  /* 0x0000001407078212 */ /* 0x004fc600078e3cff */
[----:B------:R-:W2:Y:S01]  /*1210*/  @P1 LDG.E R20, desc[UR4][R12.64+0x24] ;  /* 0x000024040c141981 */ /* 0x000ea2000c1e1900 */
[----:B---3--:R-:W-:-:S03]  /*1220*/  @P2 LOP3.LUT R17, R17, R24, RZ, 0x3c, !PT ;  /* 0x0000001811112212 */ /* 0x008fc600078e3cff */
[----:B------:R-:W3:Y:S01]  /*1230*/  @P3 LDG.E R24, desc[UR4][R12.64+0x3c] ;  /* 0x00003c040c183981 */ /* 0x000ee2000c1e1900 */
[----:B----4-:R-:W-:-:S03]  /*1240*/  @P1 LOP3.LUT R2, R2, R23, RZ, 0x3c, !PT ;  /* 0x0000001702021212 */ /* 0x010fc600078e3cff */
[----:B------:R-:W4:Y:S01]  /*1250*/  @P2 LDG.E R23, desc[UR4][R12.64+0x2c] ;  /* 0x00002c040c172981 */ /* 0x000f22000c1e1900 */
[----:B------:R-:W-:-:S03]  /*1260*/  @P1 LOP3.LUT R3, R3, R22, RZ, 0x3c, !PT ;  /* 0x0000001603031212 */ /* 0x000fc600078e3cff */
        /* <DEDUP_REMOVED lines=33> */
[----:B------:R-:W-:Y:S02]  /*1480*/  LOP3.LUT P0, RZ, R26, 0x80, RZ, 0xc0, !PT ;  /* 0x000000801aff7812 */ /* 0x000fe4000780c0ff */
[----:B--2---:R-:W-:Y:S02]  /*1490*/  @P4 LOP3.LUT R7, R7, R20, RZ, 0x3c, !PT ;  /* 0x0000001407074212 */ /* 0x004fe400078e3cff */
[----:B------:R-:W2:Y:S01]  /*14a0*/  @P5 LDG.E R20, desc[UR4][R12.64+0x74] ;  /* 0x000074040c145981 */ /* 0x000ea2000c1e1900 */
[----:B---3--:R-:W-:-:S08]  /*14b0*/  @P6 LOP3.LUT R17, R17, R24, RZ, 0x3c, !PT ;  /* 0x0000001811116212 */ /* 0x008fd000078e3cff */
        /* <DEDUP_REMOVED lines=17> */
[----:B--2---:R-:W-:-:S04]  /*15d0*/  @P6 LOP3.LUT R7, R7, R20, RZ, 0x3c, !PT ;  /* 0x0000001407076212 */ /* 0x004fc800078e3cff */
[----:B---3--:R-:W-:Y:S02]  /*15e0*/  @P0 LOP3.LUT R7, R7, R24, RZ, 0x3c, !PT ;  /* 0x0000001807070212 */ /* 0x008fe400078e3cff */
[----:B----4-:R-:W-:Y:S02]  /*15f0*/  @P0 LOP3.LUT R2, R2, R23, RZ, 0x3c, !PT ;  /* 0x0000001702020212 */ /* 0x010fe400078e3cff */
[----:B------:R-:W-:Y:S02]  /*1600*/  @P0 LOP3.LUT R3, R3, R22, RZ, 0x3c, !PT ;  /* 0x0000001603030212 */ /* 0x000fe400078e3cff */
[----:B------:R-:W-:Y:S02]  /*1610*/  @P0 LOP3.LUT R6, R6, R25, RZ, 0x3c, !PT ;  /* 0x0000001906060212 */ /* 0x000fe400078e3cff */
[----:B------:R-:W-:-:S13]  /*1620*/  R2P PR, R26.B1, 0x7f ;  /* 0x0000007f1a007804 */ /* 0x000fda0000001000 */
[----:B------:R-:W2:Y:S04]  /*1630*/  @P0 LDG.E R20, desc[UR4][R12.64+0xa0] ;  /* 0x0000a0040c140981 */ /* 0x000ea8000c1e1900 */
[----:B------:R-:W3:Y:S04]  /*1640*/  @P1 LDG.E R22, desc[UR4][R12.64+0xb4] ;  /* 0x0000b4040c161981 */ /* 0x000ee8000c1e1900 */
[----:B------:R-:W4:Y:S04]  /*1650*/  @P0 LDG.E R23, desc[UR4][R12.64+0xa4] ;  /* 0x0000a4040c170981 */ /* 0x000f28000c1e1900 */
[----:B------:R-:W4:Y:S04]  /*1660*/  @P2 LDG.E R24, desc[UR4][R12.64+0xc8] ;  /* 0x0000c8040c182981 */ /* 0x000f28000c1e1900 */
        /* <DEDUP_REMOVED lines=20> */
[----:B------:R-:W-:-:S03]  /*17b0*/  LOP3.LUT P0, RZ, R26, 0x8000, RZ, 0xc0, !PT ;  /* 0x000080001aff7812 */ /* 0x000fc6000780c0ff */
        /* <DEDUP_REMOVED lines=49> */
[----:B------:R-:W-:-:S05]  /*1ad0*/  VIADD R21, R21, 0x10 ;  /* 0x0000001015157836 */ /* 0x000fca0000000000 */
[----:B------:R-:W-:Y:S02]  /*1ae0*/  ISETP.NE.AND P1, PT, R21, 0x20, PT ;  /* 0x000000201500780c */ /* 0x000fe40003f25270 */
[----:B------:R-:W-:Y:S02]  /*1af0*/  @P0 LOP3.LUT R2, R2, R25, RZ, 0x3c, !PT ;  /* 0x0000001902020212 */ /* 0x000fe400078e3cff */
[----:B--2---:R-:W-:Y:S02]  /*1b00*/  @P6 LOP3.LUT R3, R3, R20, RZ, 0x3c, !PT ;  /* 0x0000001403036212 */ /* 0x004fe400078e3cff */
[----:B---3--:R-:W-:Y:S02]  /*1b10*/  @P6 LOP3.LUT R7, R7, R22, RZ, 0x3c, !PT ;  /* 0x0000001607076212 */ /* 0x008fe400078e3cff */
[----:B----4-:R-:W-:Y:S02]  /*1b20*/  @P6 LOP3.LUT R6, R6, R23, RZ, 0x3c, !PT ;  /* 0x0000001706066212 */ /* 0x010fe400078e3cff */
[----:B------:R-:W-:-:S02]  /*1b30*/  @P0 LOP3.LUT R7, R7, R26, RZ, 0x3c, !PT ;  /* 0x0000001a07070212 */ /* 0x000fc400078e3cff */
[----:B------:R-:W-:Y:S02]  /*1b40*/  @P0 LOP3.LUT R3, R3, R24, RZ, 0x3c, !PT ;  /* 0x0000001803030212 */ /* 0x000fe400078e3cff */
[----:B------:R-:W-:Y:S01]  /*1b50*/  @P0 LOP3.LUT R6, R6, R27, RZ, 0x3c, !PT ;  /* 0x0000001b06060212 */ /* 0x000fe200078e3cff */
        /* <DEDUP_REMOVED lines=10> */
.L_x_11:
[----:B------:R-:W-:Y:S05]  /*1c00*/  BSYNC.RECONVERGENT B1 ;  /* 0x0000000000017941 */ /* 0x000fea0003800200 */
.L_x_10:
[C---:B------:R-:W-:Y:S01]  /*1c10*/  ISETP.GT.U32.AND P0, PT, R11.reuse, 0x3, PT ;  /* 0x000000030b00780c */ /* 0x040fe20003f04070 */
[----:B------:R-:W-:Y:S01]  /*1c20*/  VIADD R10, R10, 0x1 ;  /* 0x000000010a0a7836 */ /* 0x000fe20000000000 */
[--C-:B------:R-:W-:Y:S02]  /*1c30*/  SHF.R.U64 R11, R11, 0x2, R0.reuse ;  /* 0x000000020b0b7819 */ /* 0x100fe40000001200 */
[----:B------:R-:W-:Y:S02]  /*1c40*/  ISETP.GT.U32.AND.EX P0, PT, R0, RZ, PT, P0 ;  /* 0x000000ff0000720c */ /* 0x000fe40003f04100 */
[----:B------:R-:W-:-:S11]  /*1c50*/  SHF.R.U32.HI R0, RZ, 0x2, R0 ;  /* 0x00000002ff007819 */ /* 0x000fd60000011600 */
[----:B------:R-:W-:Y:S05]  /*1c60*/  @P0 BRA `(.L_x_15) ;  /* 0xfffffff000cc0947 */ /* 0x000fea000383ffff */
.L_x_9:
[----:B------:R-:W-:Y:S05]  /*1c70*/  BSYNC.RECONVERGENT B0 ;  /* 0x0000000000007941 */ /* 0x000fea0003800200 */
.L_x_8:
[----:B------:R-:W-:Y:S04]  /*1c80*/  STG.E.64 desc[UR4][R4.64+0x18], RZ ;  /* 0x000018ff04007986 */ /* 0x000fe8000c101b04 */
[----:B------:R-:W-:Y:S04]  /*1c90*/  STG.E desc[UR4][R4.64+0x20], RZ ;  /* 0x000020ff04007986 */ /* 0x000fe8000c101904 */
[----:B------:R-:W-:Y:S01]  /*1ca0*/  STG.E.64 desc[UR4][R4.64+0x28], RZ ;  /* 0x000028ff04007986 */ /* 0x000fe2000c101b04 */
[----:B------:R-:W-:Y:S05]  /*1cb0*/  EXIT ;  /* 0x000000000000794d */ /* 0x000fea0003800000 */
.L_x_16:
[----:B------:R-:W-:-:S00]  /*1cc0*/  BRA `(.L_x_16) ;  /* 0xfffffffc00fc7947 */ /* 0x000fc0000383ffff */
[----:B------:R-:W-:-:S00]  /*1cd0*/  NOP ;  /* 0x0000000000007918 */ /* 0x000fc00000000000 */
        /* <DEDUP_REMOVED lines=10> */
.L_x_78:


//--------------------- .text._Z5tracePdP17curandStateXORWOWS1_Pyi --------------------------
	.section	.text._Z5tracePdP17curandStateXORWOWS1_Pyi,"ax",@progbits
	.align	128
        .global         _Z5tracePdP17curandStateXORWOWS1_Pyi
        .type           _Z5tracePdP17curandStateXORWOWS1_Pyi,@function
        .size           _Z5tracePdP17curandStateXORWOWS1_Pyi,(.L_x_77 - _Z5tracePdP17curandStateXORWOWS1_Pyi)
        .other          _Z5tracePdP17curandStateXORWOWS1_Pyi,@"STO_CUDA_ENTRY STV_DEFAULT"
_Z5tracePdP17curandStateXORWOWS1_Pyi:
.text._Z5tracePdP17curandStateXORWOWS1_Pyi:
[----:B------:R-:W0:Y:S01]  /*0000*/  LDC R1, c[0x0][0x37c] ;  /* 0x0000df00ff017b82 */ /* 0x000e220000000800 */
[----:B------:R-:W1:Y:S01]  /*0010*/  LDCU UR4, c[0x0][0x3a0] ;  /* 0x00007400ff0477ac */ /* 0x000e620008000800 */
[----:B------:R-:W-:Y:S02]  /*0020*/  IMAD.MOV.U32 R2, RZ, RZ, 0x1 ;  /* 0x00000001ff027424 */ /* 0x000fe400078e00ff */
[----:B0-----:R-:W-:Y:S01]  /*0030*/  VIADD R1, R1, 0xffffffd8 ;  /* 0xffffffd801017836 */ /* 0x001fe20000000000 */
[----:B-1----:R-:W0:Y:S08]  /*0040*/  I2F.F64 R36, UR4 ;  /* 0x0000000400247d12 */ /* 0x002e300008201c00 */
[----:B0-----:R-:W0:Y:S02]  /*0050*/  MUFU.RCP64H R3, R37 ;  /* 0x0000002500037308 */ /* 0x001e240000001800 */
[----:B0-----:R-:W-:-:S08]  /*0060*/  DFMA R4, -R36, R2, 1 ;  /* 0x3ff000002404742b */ /* 0x001fd00000000102 */
[----:B------:R-:W-:-:S08]  /*0070*/  DFMA R4, R4, R4, R4 ;  /* 0x000000040404722b */ /* 0x000fd00000000004 */
[----:B------:R-:W-:-:S08]  /*0080*/  DFMA R4, R2, R4, R2 ;  /* 0x000000040204722b */ /* 0x000fd00000000002 */
[----:B------:R-:W-:-:S08]  /*0090*/  DFMA R2, -R36, R4, 1 ;  /* 0x3ff000002402742b */ /* 0x000fd00000000104 */
[----:B------:R-:W-:-:S08]  /*00a0*/  DFMA R2, R4, R2, R4 ;  /* 0x000000020402722b */ /* 0x000fd00000000004 */
[----:B------:R-:W-:-:S08]  /*00b0*/  DMUL R4, R2, 4 ;  /* 0x4010000002047828 */ /* 0x000fd00000000000 */
[----:B------:R-:W-:-:S08]  /*00c0*/  DFMA R6, -R36, R4, 4 ;  /* 0x401000002406742b */ /* 0x000fd00000000104 */
[----:B------:R-:W-:-:S10]  /*00d0*/  DFMA R2, R2, R6, R4 ;  /* 0x000000060202722b */ /* 0x000fd40000000004 */
[----:B------:R-:W-:-:S05]  /*00e0*/  FFMA R0, RZ, R37, R3 ;  /* 0x00000025ff007223 */ /* 0x000fca0000000003 */
[----:B------:R-:W-:-:S13]  /*00f0*/  FSETP.GT.AND P0, PT, |R0|, 1.469367938527859385e-39, PT ;  /* 0x001000000000780b */ /* 0x000fda0003f04200 */
[----:B------:R-:W-:Y:S05]  /*0100*/  @P0 BRA `(.L_x_17) ;  /* 0x0000000000180947 */ /* 0x000fea0003800000 */
[----:B------:R-:W-:Y:S01]  /*0110*/  IMAD.MOV.U32 R16, RZ, RZ, RZ ;  /* 0x000000ffff107224 */ /* 0x000fe200078e00ff */
[----:B------:R-:W-:Y:S01]  /*0120*/  MOV R14, 0x150 ;  /* 0x00000150000e7802 */ /* 0x000fe20000000f00 */
[----:B------:R-:W-:-:S07]  /*0130*/  IMAD.MOV.U32 R15, RZ, RZ, 0x40100000 ;  /* 0x40100000ff0f7424 */ /* 0x000fce00078e00ff */
[----:B------:R-:W-:Y:S05]  /*0140*/  CALL.REL.NOINC `($__internal_0_$__cuda_sm20_div_rn_f64_full) ;  /* 0x0000002000c07944 */ /* 0x000fea0003c00000 */
[----:B------:R-:W-:Y:S02]  /*0150*/  IMAD.MOV.U32 R2, RZ, RZ, R16 ;  /* 0x000000ffff027224 */ /* 0x000fe400078e0010 */
[----:B------:R-:W-:-:S07]  /*0160*/  IMAD.MOV.U32 R3, RZ, RZ, R15 ;  /* 0x000000ffff037224 */ /* 0x000fce00078e000f */
.L_x_17:
[----:B------:R-:W0:Y:S01]  /*0170*/  S2R R5, SR_TID.X ;  /* 0x0000000000057919 */ /* 0x000e220000002100 */
[----:B------:R-:W0:Y:S01]  /*0180*/  S2UR UR4, SR_CTAID.X ;  /* 0x00000000000479c3 */ /* 0x000e220000002500 */
[----:B------:R-:W1:Y:S01]  /*0190*/  LDCU.64 UR6, c[0x0][0x358] ;  /* 0x00006b00ff0677ac */ /* 0x000e620008000a00 */
[----:B------:R-:W2:Y:S06]  /*01a0*/  LDCU UR12, c[0x0][0x3a0] ;  /* 0x00007400ff0c77ac */ /* 0x000eac0008000800 */
[----:B------:R-:W0:Y:S01]  /*01b0*/  LDC R0, c[0x0][0x360] ;  /* 0x0000d800ff007b82 */ /* 0x000e220000000800 */
[----:B------:R-:W3:Y:S07]  /*01c0*/  LDCU.64 UR8, c[0x4][0x48] ;  /* 0x01000900ff0877ac */ /* 0x000eee0008000a00 */
[----:B------:R-:W4:Y:S08]  /*01d0*/  LDC.64 R20, c[0x0][0x388] ;  /* 0x0000e200ff147b82 */ /* 0x000f300000000a00 */
[----:B------:R-:W5:Y:S01]  /*01e0*/  LDC.64 R22, c[0x0][0x390] ;  /* 0x0000e400ff167b82 */ /* 0x000f620000000a00 */
[----:B0-----:R-:W-:-:S02]  /*01f0*/  IMAD R5, R0, UR4, R5 ;  /* 0x0000000400057c24 */ /* 0x001fc4000f8e0205 */
[----:B------:R-:W-:Y:S02]  /*0200*/  IMAD.MOV.U32 R0, RZ, RZ, RZ ;  /* 0x000000ffff007224 */ /* 0x000fe400078e00ff */
[----:B----4-:R-:W-:-:S04]  /*0210*/  IMAD.WIDE R20, R5, 0x30, R20 ;  /* 0x0000003005147825 */ /* 0x010fc800078e0214 */
[----:B-123-5:R-:W-:-:S07]  /*0220*/  IMAD.WIDE R22, R5, 0x30, R22 ;  /* 0x0000003005167825 */ /* 0x02efce00078e0216 */
.L_x_55:
[----:B0-----:R-:W-:Y:S01]  /*0230*/  BSSY B0, `(.L_x_18) ;  /* 0x00000fb000007945 */ /* 0x001fe20003800000 */
.L_x_30:
[----:B------:R-:W2:Y:S04]  /*0240*/  LDG.E.64 R4, desc[UR6][R20.64] ;  /* 0x0000000614047981 */ /* 0x000ea8000c1e1b00 */
[----:B------:R-:W3:Y:S04]  /*0250*/  LDG.E.64 R10, desc[UR6][R20.64+0x10] ;  /* 0x00001006140a7981 */ /* 0x000ee8000c1e1b00 */
[----:B------:R-:W4:Y:S01]  /*0260*/  LDG.E.64 R16, desc[UR6][R20.64+0x8] ;  /* 0x0000080614107981 */ /* 0x000f22000c1e1b00 */
[----:B--2---:R-:W-:-:S04]  /*0270*/  SHF.R.U32.HI R6, RZ, 0x2, R5 ;  /* 0x00000002ff067819 */ /* 0x004fc80000011605 */
[----:B------:R-:W-:Y:S01]  /*0280*/  LOP3.LUT R6, R6, R5, RZ, 0x3c, !PT ;  /* 0x0000000506067212 */ /* 0x000fe200078e3cff */
[----:B---3--:R-:W-:Y:S01]  /*0290*/  IMAD.SHL.U32 R5, R11, 0x10, RZ ;  /* 0x000000100b057824 */ /* 0x008fe200078e00ff */
[----:B------:R-:W-:Y:S01]  /*02a0*/  STG.E.64 desc[UR6][R20.64+0x8], R10 ;  /* 0x0000080a14007986 */ /* 0x000fe2000c101b06 */
[----:B----4-:R-:W-:Y:S02]  /*02b0*/  SHF.R.U32.HI R9, RZ, 0x2, R16 ;  /* 0x00000002ff097819 */ /* 0x010fe40000011610 */
[----:B------:R-:W-:Y:S02]  /*02c0*/  IMAD.SHL.U32 R7, R6, 0x2, RZ ;  /* 0x0000000206077824 */ /* 0x000fe400078e00ff */
[----:B------:R-:W-:Y:S01]  /*02d0*/  LOP3.LUT R9, R9, R16, RZ, 0x3c, !PT ;  /* 0x0000001009097212 */ /* 0x000fe200078e3cff */
[----:B------:R-:W-:Y:S02]  /*02e0*/  VIADD R16, R4, 0xb0f8a ;  /* 0x000b0f8a04107836 */ /* 0x000fe40000000000 */
[----:B------:R-:W-:-:S02]  /*02f0*/  LOP3.LUT R6, R6, R7, R5, 0x96, !PT ;  /* 0x0000000706067212 */ /* 0x000fc400078e9605 */
[----:B------:R-:W-:Y:S02]  /*0300*/  IMAD.SHL.U32 R5, R9, 0x2, RZ ;  /* 0x0000000209057824 */ /* 0x000fe400078e00ff */
[----:B------:R-:W-:Y:S01]  /*0310*/  LOP3.LUT R6, R6, R11, RZ, 0x3c, !PT ;  /* 0x0000000b06067212 */ /* 0x000fe200078e3cff */
[----:B------:R0:W-:Y:S04]  /*0320*/  STG.E.64 desc[UR6][R20.64], R16 ;  /* 0x0000001014007986 */ /* 0x0001e8000c101b06 */
[----:B------:R-:W-:-:S05]  /*0330*/  IMAD.SHL.U32 R8, R6, 0x10, RZ ;  /* 0x0000001006087824 */ /* 0x000fca00078e00ff */
[----:B------:R-:W-:-:S04]  /*0340*/  LOP3.LUT R5, R9, R5, R8, 0x96, !PT ;  /* 0x0000000509057212 */ /* 0x000fc800078e9608 */
[----:B------:R-:W-:-:S05]  /*0350*/  LOP3.LUT R7, R5, R6, RZ, 0x3c, !PT ;  /* 0x0000000605077212 */ /* 0x000fca00078e3cff */
[----:B------:R1:W-:Y:S04]  /*0360*/  STG.E.64 desc[UR6][R20.64+0x10], R6 ;  /* 0x0000100614007986 */ /* 0x0003e8000c101b06 */
[----:B------:R-:W2:Y:S04]  /*0370*/  LDG.E.64 R18, desc[UR6][R22.64] ;  /* 0x0000000616127981 */ /* 0x000ea8000c1e1b00 */
[----:B------:R-:W3:Y:S04]  /*0380*/  LDG.E.64 R12, desc[UR6][R22.64+0x10] ;  /* 0x00001006160c7981 */ /* 0x000ee8000c1e1b00 */
[----:B------:R-:W4:Y:S01]  /*0390*/  LDG.E.64 R8, desc[UR6][R22.64+0x8] ;  /* 0x0000080616087981 */ /* 0x000f22000c1e1b00 */
[----:B0-----:R-:W-:Y:S01]  /*03a0*/  IMAD.IADD R16, R7, 0x1, R16 ;  /* 0x0000000107107824 */ /* 0x001fe200078e0210 */
[----:B------:R-:W-:Y:S05]  /*03b0*/  YIELD ;  /* 0x0000000000007946 */ /* 0x000fea0003800000 */
[----:B------:R-:W-:Y:S01]  /*03c0*/  IMAD.WIDE.U32 R16, R16, 0x200000, RZ ;  /* 0x0020000010107825 */ /* 0x000fe200078e00ff */
[----:B------:R-:W-:Y:S01]  /*03d0*/  UMOV UR4, 0x54442d18 ;  /* 0x54442d1800047882 */ /* 0x000fe20000000000 */
[----:B------:R-:W-:Y:S01]  /*03e0*/  UMOV UR5, 0x400921fb ;  /* 0x400921fb00057882 */ /* 0x000fe20000000000 */
[----:B------:R-:W-:Y:S01]  /*03f0*/  BSSY.RECONVERGENT B1, `(.L_x_19) ;  /* 0x0000025000017945 */ /* 0x000fe20003800200 */
[----:B------:R-:W-:-:S02]  /*0400*/  IMAD.MOV.U32 R30, RZ, RZ, 0x0 ;  /* 0x00000000ff1e7424 */ /* 0x000fc400078e00ff */
[----:B------:R-:W-:Y:S01]  /*0410*/  IMAD.MOV.U32 R31, RZ, RZ, 0x40000000 ;  /* 0x40000000ff1f7424 */ /* 0x000fe200078e00ff */
[----:B--2---:R-:W-:-:S04]  /*0420*/  SHF.R.U32.HI R14, RZ, 0x2, R19 ;  /* 0x00000002ff0e7819 */ /* 0x004fc80000011613 */
[----:B------:R-:W-:Y:S01]  /*0430*/  LOP3.LUT R14, R14, R19, RZ, 0x3c, !PT ;  /* 0x000000130e0e7212 */ /* 0x000fe200078e3cff */
[----:B---3--:R-:W-:Y:S01]  /*0440*/  IMAD.SHL.U32 R5, R13, 0x10, RZ ;  /* 0x000000100d057824 */ /* 0x008fe200078e00ff */
[----:B------:R0:W-:Y:S01]  /*0450*/  STG.E.64 desc[UR6][R22.64+0x8], R12 ;  /* 0x0000080c16007986 */ /* 0x0001e2000c101b06 */
[----:B----4-:R-:W-:Y:S02]  /*0460*/  SHF.R.U32.HI R19, RZ, 0x2, R8 ;  /* 0x00000002ff137819 */ /* 0x010fe40000011608 */
[----:B------:R-:W-:Y:S02]  /*0470*/  IMAD.SHL.U32 R15, R14, 0x2, RZ ;  /* 0x000000020e0f7824 */ /* 0x000fe400078e00ff */
[----:B------:R-:W-:-:S03]  /*0480*/  LOP3.LUT R19, R19, R8, RZ, 0x3c, !PT ;  /* 0x0000000813137212 */ /* 0x000fc600078e3cff */
[----:B------:R-:W-:Y:S01]  /*0490*/  LOP3.LUT R10, R14, R15, R5, 0x96, !PT ;  /* 0x0000000f0e0a7212 */ /* 0x000fe200078e9605 */
[----:B------:R-:W-:Y:S02]  /*04a0*/  VIADD R14, R18, 0xb0f8a ;  /* 0x000b0f8a120e7836 */ /* 0x000fe40000000000 */
[----:B------:R-:W-:Y:S01]  /*04b0*/  IMAD.SHL.U32 R5, R19, 0x2, RZ ;  /* 0x0000000213057824 */ /* 0x000fe200078e00ff */
[----:B------:R-:W-:Y:S01]  /*04c0*/  LOP3.LUT R10, R10, R13, RZ, 0x3c, !PT ;  /* 0x0000000d0a0a7212 */ /* 0x000fe200078e3cff */
[----:B------:R-:W-:-:S03]  /*04d0*/  IMAD.MOV.U32 R15, RZ, RZ, R9 ;  /* 0x000000ffff0f7224 */ /* 0x000fc600078e0009 */
[----:B------:R-:W-:Y:S02]  /*04e0*/  SHF.L.U32 R8, R10, 0x4, RZ ;  /* 0x000000040a087819 */ /* 0x000fe400000006ff */
[----:B------:R0:W-:Y:S02]  /*04f0*/  STG.E.64 desc[UR6][R22.64], R14 ;  /* 0x0000000e16007986 */ /* 0x0001e4000c101b06 */
[----:B------:R-:W-:Y:S01]  /*0500*/  LOP3.LUT R5, R19, R5, R8, 0x96, !PT ;  /* 0x0000000513057212 */ /* 0x000fe200078e9608 */
[----:B------:R-:W-:Y:S01]  /*0510*/  IMAD.MOV.U32 R19, RZ, RZ, 0x3ca00000 ;  /* 0x3ca00000ff137424 */ /* 0x000fe200078e00ff */
[----:B------:R-:W-:Y:S02]  /*0520*/  MOV R8, 0x640 ;  /* 0x0000064000087802 */ /* 0x000fe40000000f00 */
[----:B------:R-:W-:Y:S02]  /*0530*/  LOP3.LUT R11, R5, R10, RZ, 0x3c, !PT ;  /* 0x0000000a050b7212 */ /* 0x000fe400078e3cff */
[----:B------:R-:W-:Y:S01]  /*0540*/  IADD3 R5, PT, PT, R18, 0x587c5, R10 ;  /* 0x000587c512057810 */ /* 0x000fe20007ffe00a */
[----:B------:R-:W-:-:S02]  /*0550*/  IMAD.MOV.U32 R18, RZ, RZ, 0x0 ;  /* 0x00000000ff127424 */ /* 0x000fc400078e00ff */
[----:B------:R-:W-:Y:S01]  /*0560*/  IMAD.IADD R24, R11, 0x1, R14 ;  /* 0x000000010b187824 */ /* 0x000fe200078e020e */
[----:B------:R0:W-:Y:S03]  /*0570*/  STG.E.64 desc[UR6][R22.64+0x10], R10 ;  /* 0x0000100a16007986 */ /* 0x0001e6000c101b06 */
[----:B------:R-:W-:-:S03]  /*0580*/  IMAD.WIDE.U32 R24, R24, 0x200000, RZ ;  /* 0x0020000018187825 */ /* 0x000fc600078e00ff */
[----:B------:R-:W-:Y:S02]  /*0590*/  LOP3.LUT R24, R24, R5, RZ, 0x3c, !PT ;  /* 0x0000000518187212 */ /* 0x000fe400078e3cff */
[----:B------:R-:W-:Y:S02]  /*05a0*/  IADD3 R5, PT, PT, R4, 0x587c5, R6 ;  /* 0x000587c504057810 */ /* 0x000fe40007ffe006 */
[----:B-1----:R-:W1:Y:S02]  /*05b0*/  I2F.F64.U64 R6, R24 ;  /* 0x0000001800067312 */ /* 0x002e640000301800 */
[----:B------:R-:W-:-:S06]  /*05c0*/  LOP3.LUT R16, R16, R5, RZ, 0x3c, !PT ;  /* 0x0000000510107212 */ /* 0x000fcc00078e3cff */
[----:B------:R-:W2:Y:S01]  /*05d0*/  I2F.F64.U64 R4, R16 ;  /* 0x0000001000047312 */ /* 0x000ea20000301800 */
[-C--:B-1----:R-:W-:Y:S02]  /*05e0*/  DFMA R6, R6, R18.reuse, 5.5511151231257827021e-17 ;  /* 0x3c9000000606742b */ /* 0x082fe40000000012 */
[----:B--2---:R-:W-:-:S06]  /*05f0*/  DFMA R4, R4, R18, 5.5511151231257827021e-17 ;  /* 0x3c9000000404742b */ /* 0x004fcc0000000012 */
[----:B------:R-:W-:Y:S02]  /*0600*/  DFMA R30, R6, R30, -1 ;  /* 0xbff00000061e742b */ /* 0x000fe4000000001e */
[----:B------:R-:W-:Y:S02]  /*0610*/  DMUL R6, RZ, +INF ;  /* 0x7ff00000ff067828 */ /* 0x000fe40000000000 */
[----:B0-----:R-:W-:-:S11]  /*0620*/  DMUL R4, R4, UR4 ;  /* 0x0000000404047c28 */ /* 0x001fd60008000000 */
[----:B------:R-:W-:Y:S05]  /*0630*/  CALL.REL.NOINC `($_Z5tracePdP17curandStateXORWOWS1_Pyi$__internal_accurate_pow) ;  /* 0x0000002400b47944 */ /* 0x000fea0003c00000 */
[----:B------:R-:W-:Y:S05]  /*0640*/  BSYNC.RECONVERGENT B1 ;  /* 0x0000000000017941 */ /* 0x000fea0003800200 */
.L_x_19:
[C---:B------:R-:W-:Y:S01]  /*0650*/  DADD R8, R30.reuse, 2 ;  /* 0x400000001e087429 */ /* 0x040fe20000000000 */
[----:B------:R-:W-:Y:S01]  /*0660*/  BSSY.RECONVERGENT B1, `(.L_x_20) ;  /* 0x0000021000017945 */ /* 0x000fe20003800200 */
[C---:B------:R-:W-:Y:S02]  /*0670*/  DSETP.NEU.AND P2, PT, |R30|.reuse, +INF , PT ;  /* 0x7ff000001e00742a */ /* 0x040fe40003f4d200 */
[----:B------:R-:W-:-:S06]  /*0680*/  DSETP.NEU.AND P0, PT, R30, RZ, PT ;  /* 0x000000ff1e00722a */ /* 0x000fcc0003f0d000 */
[----:B------:R-:W-:Y:S02]  /*0690*/  LOP3.LUT R8, R9, 0x7ff00000, RZ, 0xc0, !PT ;  /* 0x7ff0000009087812 */ /* 0x000fe400078ec0ff */
[----:B------:R-:W-:Y:S02]  /*06a0*/  FSEL R10, R10, RZ, P0 ;  /* 0x000000ff0a0a7208 */ /* 0x000fe40000000000 */
[----:B------:R-:W-:Y:S02]  /*06b0*/  ISETP.NE.AND P1, PT, R8, 0x7ff00000, PT ;  /* 0x7ff000000800780c */ /* 0x000fe40003f25270 */
[----:B------:R-:W-:Y:S01]  /*06c0*/  FSEL R9, R11, RZ, P0 ;  /* 0x000000ff0b097208 */ /* 0x000fe20000000000 */
[----:B------:R-:W-:Y:S01]  /*06d0*/  IMAD.MOV.U32 R11, RZ, RZ, 0x3fd80000 ;  /* 0x3fd80000ff0b7424 */ /* 0x000fe200078e00ff */
[----:B------:R-:W-:Y:S01]  /*06e0*/  @!P2 FSEL R10, R10, RZ, P1 ;  /* 0x000000ff0a0aa208 */ /* 0x000fe20000800000 */
[----:B------:R-:W-:Y:S01]  /*06f0*/  DSETP.NEU.AND P0, PT, R30, 1, PT ;  /* 0x3ff000001e00742a */ /* 0x000fe20003f0d000 */
[----:B------:R-:W-:-:S03]  /*0700*/  @!P2 FSEL R9, R9, +QNAN , P1 ;  /* 0x7ff000000909a808 */ /* 0x000fc60000800000 */
[----:B------:R-:W-:Y:S02]  /*0710*/  IMAD.MOV.U32 R8, RZ, RZ, R10 ;  /* 0x000000ffff087224 */ /* 0x000fe400078e000a */
[----:B------:R-:W-:-:S04]  /*0720*/  IMAD.MOV.U32 R10, RZ, RZ, 0x0 ;  /* 0x00000000ff0a7424 */ /* 0x000fc800078e00ff */
[----:B------:R-:W-:-:S06]  /*0730*/  DADD R34, -R8, 1 ;  /* 0x3ff0000008227429 */ /* 0x000fcc0000000100 */
[----:B------:R-:W0:Y:S04]  /*0740*/  MUFU.RSQ64H R19, R35 ;  /* 0x0000002300137308 */ /* 0x000e280000001c00 */
[----:B------:R-:W-:-:S05]  /*0750*/  VIADD R18, R35, 0xfcb00000 ;  /* 0xfcb0000023127836 */ /* 0x000fca0000000000 */
[----:B------:R-:W-:Y:S01]  /*0760*/  ISETP.GE.U32.AND P1, PT, R18, 0x7ca00000, PT ;  /* 0x7ca000001200780c */ /* 0x000fe20003f26070 */
[----:B0-----:R-:W-:-:S08]  /*0770*/  DMUL R8, R18, R18 ;  /* 0x0000001212087228 */ /* 0x001fd00000000000 */
[----:B------:R-:W-:-:S08]  /*0780*/  DFMA R8, R34, -R8, 1 ;  /* 0x3ff000002208742b */ /* 0x000fd00000000808 */
[----:B------:R-:W-:Y:S02]  /*0790*/  DFMA R10, R8, R10, 0.5 ;  /* 0x3fe00000080a742b */ /* 0x000fe4000000000a */
[----:B------:R-:W-:-:S08]  /*07a0*/  DMUL R8, R18, R8 ;  /* 0x0000000812087228 */ /* 0x000fd00000000000 */
[----:B------:R-:W-:-:S08]  /*07b0*/  DFMA R10, R10, R8, R18 ;  /* 0x000000080a0a722b */ /* 0x000fd00000000012 */
[----:B------:R-:W-:Y:S02]  /*07c0*/  DMUL R32, R34, R10 ;  /* 0x0000000a22207228 */ /* 0x000fe40000000000 */
[----:B------:R-:W-:Y:S02]  /*07d0*/  VIADD R9, R11, 0xfff00000 ;  /* 0xfff000000b097836 */ /* 0x000fe40000000000 */
[----:B------:R-:W-:-:S04]  /*07e0*/  IMAD.MOV.U32 R8, RZ, RZ, R10 ;  /* 0x000000ffff087224 */ /* 0x000fc800078e000a */
[----:B------:R-:W-:-:S08]  /*07f0*/  DFMA R16, R32, -R32, R34 ;  /* 0x800000202010722b */ /* 0x000fd00000000022 */
[----:B------:R-:W-:Y:S01]  /*0800*/  DFMA R12, R16, R8, R32 ;  /* 0x00000008100c722b */ /* 0x000fe20000000020 */
[----:B------:R-:W-:Y:S10]  /*0810*/  @!P1 BRA `(.L_x_21) ;  /* 0x0000000000149947 */ /* 0x000ff40003800000 */
[----:B------:R-:W-:Y:S01]  /*0820*/  MOV R12, R10 ;  /* 0x0000000a000c7202 */ /* 0x000fe20000000f00 */
[----:B------:R-:W-:Y:S01]  /*0830*/  IMAD.MOV.U32 R19, RZ, RZ, R35 ;  /* 0x000000ffff137224 */ /* 0x000fe200078e0023 */
[----:B------:R-:W-:Y:S01]  /*0840*/  MOV R14, 0x870 ;  /* 0x00000870000e7802 */ /* 0x000fe20000000f00 */
[----:B------:R-:W-:-:S07]  /*0850*/  IMAD.MOV.U32 R13, RZ, RZ, R9 ;  /* 0x000000ffff0d7224 */ /* 0x000fce00078e0009 */
[----:B------:R-:W-:Y:S05]  /*0860*/  CALL.REL.NOINC `($__internal_1_$__cuda_sm20_dsqrt_rn_f64_mediumpath_v1) ;  /* 0x0000002000887944 */ /* 0x000fea0003c00000 */
.L_x_21:
[----:B------:R-:W-:Y:S05]  /*0870*/  BSYNC.RECONVERGENT B1 ;  /* 0x0000000000017941 */ /* 0x000fea0003800200 */
.L_x_20:
[----:B------:R-:W-:Y:S01]  /*0880*/  DSETP.NEU.AND P1, PT, R4, +INF , PT ;  /* 0x7ff000000400742a */ /* 0x000fe20003f2d000 */
[----:B------:R-:W-:Y:S01]  /*0890*/  BSSY.RECONVERGENT B1, `(.L_x_22) ;  /* 0x000001c000017945 */ /* 0x000fe20003800200 */
[----:B------:R-:W-:Y:S01]  /*08a0*/  FSEL R28, R12, RZ, P0 ;  /* 0x000000ff0c1c7208 */ /* 0x000fe20000000000 */
[----:B------:R-:W-:Y:S01]  /*08b0*/  IMAD.MOV.U32 R24, RZ, RZ, 0x1 ;  /* 0x00000001ff187424 */ /* 0x000fe200078e00ff */
[----:B------:R-:W-:-:S10]  /*08c0*/  FSEL R29, R13, RZ, P0 ;  /* 0x000000ff0d1d7208 */ /* 0x000fd40000000000 */
[----:B------:R-:W-:Y:S05]  /*08d0*/  @!P1 BRA `(.L_x_23) ;  /* 0x00000000005c9947 */ /* 0x000fea0003800000 */
[----:B------:R-:W-:Y:S01]  /*08e0*/  UMOV UR4, 0x6dc9c883 ;  /* 0x6dc9c88300047882 */ /* 0x000fe20000000000 */
[----:B------:R-:W-:Y:S01]  /*08f0*/  UMOV UR5, 0x3fe45f30 ;  /* 0x3fe45f3000057882 */ /* 0x000fe20000000000 */
[C---:B------:R-:W-:Y:S01]  /*0900*/  DSETP.GE.AND P0, PT, R4.reuse, 2.14748364800000000000e+09, PT ;  /* 0x41e000000400742a */ /* 0x040fe20003f06000 */
[----:B------:R-:W-:Y:S01]  /*0910*/  BSSY.RECONVERGENT B2, `(.L_x_24) ;  /* 0x0000012000027945 */ /* 0x000fe20003800200 */
[----:B------:R-:W-:Y:S01]  /*0920*/  DMUL R8, R4, UR4 ;  /* 0x0000000404087c28 */ /* 0x000fe20008000000 */
[----:B------:R-:W-:Y:S01]  /*0930*/  UMOV UR4, 0x54442d18 ;  /* 0x54442d1800047882 */ /* 0x000fe20000000000 */
[----:B------:R-:W-:-:S08]  /*0940*/  UMOV UR5, 0x3ff921fb ;  /* 0x3ff921fb00057882 */ /* 0x000fd00000000000 */
[----:B------:R-:W0:Y:S08]  /*0950*/  F2I.F64 R8, R8 ;  /* 0x0000000800087311 */ /* 0x000e300000301100 */
[----:B0-----:R-:W0:Y:S02]  /*0960*/  I2F.F64 R6, R8 ;  /* 0x0000000800067312 */ /* 0x001e240000201c00 */
[----:B0-----:R-:W-:Y:S01]  /*0970*/  DFMA R10, R6, -UR4, R4 ;  /* 0x80000004060a7c2b */ /* 0x001fe20008000004 */
[----:B------:R-:W-:Y:S01]  /*0980*/  UMOV UR4, 0x33145c00 ;  /* 0x33145c0000047882 */ /* 0x000fe20000000000 */
[----:B------:R-:W-:-:S06]  /*0990*/  UMOV UR5, 0x3c91a626 ;  /* 0x3c91a62600057882 */ /* 0x000fcc0000000000 */
[----:B------:R-:W-:Y:S01]  /*09a0*/  DFMA R10, R6, -UR4, R10 ;  /* 0x80000004060a7c2b */ /* 0x000fe2000800000a */
[----:B------:R-:W-:Y:S01]  /*09b0*/  UMOV UR4, 0x252049c0 ;  /* 0x252049c000047882 */ /* 0x000fe20000000000 */
[----:B------:R-:W-:-:S06]  /*09c0*/  UMOV UR5, 0x397b839a ;  /* 0x397b839a00057882 */ /* 0x000fcc0000000000 */
[----:B------:R-:W-:Y:S01]  /*09d0*/  DFMA R6, R6, -UR4, R10 ;  /* 0x8000000406067c2b */ /* 0x000fe2000800000a */
[----:B------:R-:W-:Y:S10]  /*09e0*/  @!P0 BRA `(.L_x_25) ;  /* 0x0000000000108947 */ /* 0x000ff40003800000 */
[----:B------:R-:W-:Y:S01]  /*09f0*/  IMAD.MOV.U32 R6, RZ, RZ, R4 ;  /* 0x000000ffff067224 */ /* 0x000fe200078e0004 */
[----:B------:R-:W-:Y:S01]  /*0a00*/  MOV R24, 0xa30 ;  /* 0x00000a3000187802 */ /* 0x000fe20000000f00 */
[----:B------:R-:W-:-:S07]  /*0a10*/  IMAD.MOV.U32 R18, RZ, RZ, R5 ;  /* 0x000000ffff127224 */ /* 0x000fce00078e0005 */
[----:B------:R-:W-:Y:S05]  /*0a20*/  CALL.REL.NOINC `($_Z5tracePdP17curandStateXORWOWS1_Pyi$__internal_trig_reduction_slowpathd) ;  /* 0x0000002c00607944 */ /* 0x000fea0003c00000 */
.L_x_25:
[----:B------:R-:W-:Y:S05]  /*0a30*/  BSYNC.RECONVERGENT B2 ;  /* 0x0000000000027941 */ /* 0x000fea0003800200 */
.L_x_24:
[----:B------:R-:W-:-:S07]  /*0a40*/  VIADD R24, R8, 0x1 ;  /* 0x0000000108187836 */ /* 0x000fce0000000000 */
.L_x_23:
[----:B------:R-:W-:Y:S05]  /*0a50*/  BSYNC.RECONVERGENT B1 ;  /* 0x0000000000017941 */ /* 0x000fea0003800200 */
.L_x_22:
[----:B------:R-:W-:-:S05]  /*0a60*/  IMAD.SHL.U32 R8, R24, 0x40, RZ ;  /* 0x0000004018087824 */ /* 0x000fca00078e00ff */
[----:B------:R-:W-:-:S04]  /*0a70*/  LOP3.LUT R8, R8, 0x40, RZ, 0xc0, !PT ;  /* 0x0000004008087812 */ /* 0x000fc800078ec0ff */
[----:B------:R-:W-:-:S05]  /*0a80*/  IADD3 R32, P0, PT, R8, UR8, RZ ;  /* 0x0000000808207c10 */ /* 0x000fca000ff1e0ff */
[----:B------:R-:W-:-:S05]  /*0a90*/  IMAD.X R33, RZ, RZ, UR9, P0 ;  /* 0x00000009ff217e24 */ /* 0x000fca00080e06ff */
[----:B------:R-:W2:Y:S04]  /*0aa0*/  LDG.E.128.CONSTANT R8, desc[UR6][R32.64] ;  /* 0x0000000620087981 */ /* 0x000ea8000c1e9d00 */
[----:B------:R-:W3:Y:S04]  /*0ab0*/  LDG.E.128.CONSTANT R12, desc[UR6][R32.64+0x10] ;  /* 0x00001006200c7981 */ /* 0x000ee8000c1e9d00 */
[----:B------:R-:W4:Y:S01]  /*0ac0*/  LDG.E.128.CONSTANT R16, desc[UR6][R32.64+0x20] ;  /* 0x0000200620107981 */ /* 0x000f22000c1e9d00 */
[----:B------:R-:W-:Y:S01]  /*0ad0*/  LOP3.LUT R25, R24, 0x1, RZ, 0xc0, !PT ;  /* 0x0000000118197812 */ /* 0x000fe200078ec0ff */
[----:B------:R-:W-:Y:S01]  /*0ae0*/  IMAD.MOV.U32 R34, RZ, RZ, 0x20fd8164 ;  /* 0x20fd8164ff227424 */ /* 0x000fe200078e00ff */
[----:B------:R-:W-:Y:S01]  /*0af0*/  DMUL R26, R6, R6 ;  /* 0x00000006061a7228 */ /* 0x000fe20000000000 */
[----:B------:R-:W-:Y:S01]  /*0b00*/  BSSY.RECONVERGENT B1, `(.L_x_26) ;  /* 0x000002f000017945 */ /* 0x000fe20003800200 */
[----:B------:R-:W-:Y:S01]  /*0b10*/  ISETP.NE.U32.AND P0, PT, R25, 0x1, PT ;  /* 0x000000011900780c */ /* 0x000fe20003f05070 */
[----:B------:R-:W-:-:S03]  /*0b20*/  IMAD.MOV.U32 R25, RZ, RZ, 0x3da8ff83 ;  /* 0x3da8ff83ff197424 */ /* 0x000fc600078e00ff */
[----:B------:R-:W-:Y:S02]  /*0b30*/  FSEL R34, R34, -8.06006814911005101289e+34, !P0 ;  /* 0xf9785eba22227808 */ /* 0x000fe40004000000 */
[----:B------:R-:W-:-:S06]  /*0b40*/  FSEL R35, -R25, 0.11223486810922622681, !P0 ;  /* 0x3de5db6519237808 */ /* 0x000fcc0004000100 */
[----:B--2---:R-:W-:-:S08]  /*0b50*/  DFMA R8, R26, R34, R8 ;  /* 0x000000221a08722b */ /* 0x004fd00000000008 */
[----:B------:R-:W-:-:S08]  /*0b60*/  DFMA R8, R26, R8, R10 ;  /* 0x000000081a08722b */ /* 0x000fd0000000000a */
[----:B---3--:R-:W-:-:S08]  /*0b70*/  DFMA R8, R26, R8, R12 ;  /* 0x000000081a08722b */ /* 0x008fd0000000000c */
[----:B------:R-:W-:-:S08]  /*0b80*/  DFMA R8, R26, R8, R14 ;  /* 0x000000081a08722b */ /* 0x000fd0000000000e */
[----:B----4-:R-:W-:-:S08]  /*0b90*/  DFMA R8, R26, R8, R16 ;  /* 0x000000081a08722b */ /* 0x010fd00000000010 */
[----:B------:R-:W-:-:S08]  /*0ba0*/  DFMA R8, R26, R8, R18 ;  /* 0x000000081a08722b */ /* 0x000fd00000000012 */
[----:B------:R-:W-:Y:S02]  /*0bb0*/  DFMA R6, R8, R6, R6 ;  /* 0x000000060806722b */ /* 0x000fe40000000006 */
[----:B------:R-:W-:-:S10]  /*0bc0*/  DFMA R8, R26, R8, 1 ;  /* 0x3ff000001a08742b */ /* 0x000fd40000000008 */
[----:B------:R-:W-:Y:S02]  /*0bd0*/  FSEL R8, R8, R6, !P0 ;  /* 0x0000000608087208 */ /* 0x000fe40004000000 */
[----:B------:R-:W-:Y:S02]  /*0be0*/  FSEL R9, R9, R7, !P0 ;  /* 0x0000000709097208 */ /* 0x000fe40004000000 */
[----:B------:R-:W-:Y:S01]  /*0bf0*/  LOP3.LUT P0, RZ, R24, 0x2, RZ, 0xc0, !PT ;  /* 0x0000000218ff7812 */ /* 0x000fe2000780c0ff */
[----:B------:R-:W-:-:S03]  /*0c00*/  IMAD.MOV.U32 R24, RZ, RZ, RZ ;  /* 0x000000ffff187224 */ /* 0x000fc600078e00ff */
[----:B------:R-:W-:-:S10]  /*0c10*/  DADD R6, RZ, -R8 ;  /* 0x00000000ff067229 */ /* 0x000fd40000000808 */
[----:B------:R-:W-:Y:S02]  /*0c20*/  FSEL R10, R8, R6, !P0 ;  /* 0x00000006080a7208 */ /* 0x000fe40004000000 */
[----:B------:R-:W-:Y:S01]  /*0c30*/  FSEL R11, R9, R7, !P0 ;  /* 0x00000007090b7208 */ /* 0x000fe20004000000 */
[----:B------:R-:W-:Y:S02]  /*0c40*/  DSETP.NEU.AND P0, PT, R4, +INF , PT ;  /* 0x7ff000000400742a */ /* 0x000fe40003f0d000 */
[----:B------:R-:W-:-:S03]  /*0c50*/  DMUL R8, RZ, +INF ;  /* 0x7ff00000ff087828 */ /* 0x000fc60000000000 */
[----:B------:R-:W-:-:S09]  /*0c60*/  DMUL R10, R28, R10 ;  /* 0x0000000a1c0a7228 */ /* 0x000fd20000000000 */
[----:B------:R-:W-:Y:S05]  /*0c70*/  @!P0 BRA `(.L_x_27) ;  /* 0x00000000005c8947 */ /* 0x000fea0003800000 */
[----:B------:R-:W-:Y:S01]  /*0c80*/  UMOV UR4, 0x6dc9c883 ;  /* 0x6dc9c88300047882 */ /* 0x000fe20000000000 */
[----:B------:R-:W-:Y:S01]  /*0c90*/  UMOV UR5, 0x3fe45f30 ;  /* 0x3fe45f3000057882 */ /* 0x000fe20000000000 */
[C---:B------:R-:W-:Y:S02]  /*0ca0*/  DSETP.GE.AND P0, PT, R4.reuse, 2.14748364800000000000e+09, PT ;  /* 0x41e000000400742a */ /* 0x040fe40003f06000 */
        /* <DEDUP_REMOVED lines=17> */
[----:B------:R-:W-:Y:S01]  /*0dc0*/  IMAD.MOV.U32 R24, RZ, RZ, R8 ;  /* 0x000000ffff187224 */ /* 0x000fe200078e0008 */
[----:B------:R-:W-:Y:S01]  /*0dd0*/  MOV R8, R6 ;  /* 0x0000000600087202 */ /* 0x000fe20000000f00 */
[----:B------:R-:W-:-:S07]  /*0de0*/  IMAD.MOV.U32 R9, RZ, RZ, R7 ;  /* 0x000000ffff097224 */ /* 0x000fce00078e0007 */
.L_x_27:
[----:B------:R-:W-:Y:S05]  /*0df0*/  BSYNC.RECONVERGENT B1 ;  /* 0x0000000000017941 */ /* 0x000fea0003800200 */
.L_x_26:
        /* <DEDUP_REMOVED lines=25> */
[----:B------:R-:W-:-:S04]  /*0f90*/  LOP3.LUT P0, RZ, R24, 0x2, RZ, 0xc0, !PT ;  /* 0x0000000218ff7812 */ /* 0x000fc8000780c0ff */
[----:B------:R-:W-:-:S10]  /*0fa0*/  DADD R4, RZ, -R6 ;  /* 0x00000000ff047229 */ /* 0x000fd40000000806 */
[----:B------:R-:W-:Y:S02]  /*0fb0*/  FSEL R4, R6, R4, !P0 ;  /* 0x0000000406047208 */ /* 0x000fe40004000000 */
[----:B------:R-:W-:-:S06]  /*0fc0*/  FSEL R5, R7, R5, !P0 ;  /* 0x0000000507057208 */ /* 0x000fcc0004000000 */
[----:B------:R-:W-:Y:S01]  /*0fd0*/  DMUL R28, R28, R4 ;  /* 0x000000041c1c7228 */ /* 0x000fe20000000000 */
[----:B------:R-:W-:-:S05]  /*0fe0*/  IMAD.MOV.U32 R4, RZ, RZ, 0x1 ;  /* 0x00000001ff047424 */ /* 0x000fca00078e00ff */
[----:B------:R-:W0:Y:S02]  /*0ff0*/  MUFU.RCP64H R5, R29 ;  /* 0x0000001d00057308 */ /* 0x000e240000001800 */
        /* <DEDUP_REMOVED lines=13> */
[----:B------:R-:W-:Y:S02]  /*10d0*/  IMAD.MOV.U32 R15, RZ, RZ, 0x40000000 ;  /* 0x40000000ff0f7424 */ /* 0x000fe400078e00ff */
[----:B------:R-:W-:Y:S02]  /*10e0*/  IMAD.MOV.U32 R36, RZ, RZ, R28 ;  /* 0x000000ffff247224 */ /* 0x000fe400078e001c */
[----:B------:R-:W-:-:S07]  /*10f0*/  IMAD.MOV.U32 R37, RZ, RZ, R29 ;  /* 0x000000ffff257224 */ /* 0x000fce00078e001d */
[----:B------:R-:W-:Y:S05]  /*1100*/  CALL.REL.NOINC `($__internal_0_$__cuda_sm20_div_rn_f64_full) ;  /* 0x0000001000d07944 */ /* 0x000fea0003c00000 */
[----:B------:R-:W-:-:S07]  /*1110*/  IMAD.MOV.U32 R14, RZ, RZ, R16 ;  /* 0x000000ffff0e7224 */ /* 0x000fce00078e0010 */
.L_x_29:
[----:B------:R-:W-:Y:S05]  /*1120*/  BSYNC.RECONVERGENT B1 ;  /* 0x0000000000017941 */ /* 0x000fea0003800200 */
.L_x_28:
[----:B------:R-:W-:Y:S02]  /*1130*/  DMUL R4, R28, 12 ;  /* 0x402800001c047828 */ /* 0x000fe40000000000 */
[-C--:B------:R-:W-:Y:S02]  /*1140*/  DMUL R24, R30, R14.reuse ;  /* 0x0000000e1e187228 */ /* 0x080fe40000000000 */
[----:B------:R-:W-:-:S04]  /*1150*/  DMUL R26, R10, R14 ;  /* 0x0000000e0a1a7228 */ /* 0x000fc80000000000 */
[----:B------:R-:W-:Y:S02]  /*1160*/  DFMA R4, RZ, R10, R4 ;  /* 0x0000000aff04722b */ /* 0x000fe40000000004 */
[----:B------:R-:W-:-:S06]  /*1170*/  DSETP.GEU.AND P0, PT, |R24|, 2, PT ;  /* 0x400000001800742a */ /* 0x000fcc0003f0e200 */
[----:B------:R-:W-:Y:S02]  /*1180*/  DFMA R4, RZ, R30, R4 ;  /* 0x0000001eff04722b */ /* 0x000fe40000000004 */
[----:B------:R-:W-:-:S06]  /*1190*/  DSETP.GEU.OR P0, PT, |R26|, 2, P0 ;  /* 0x400000001a00742a */ /* 0x000fcc000070e600 */
[----:B------:R-:W-:-:S08]  /*11a0*/  DFMA R34, R4, R4, 36 ;  /* 0x404200000422742b */ /* 0x000fd00000000004 */
[----:B------:R-:W-:-:S08]  /*11b0*/  DADD R34, R34, -144 ;  /* 0xc062000022227429 */ /* 0x000fd00000000000 */
[----:B------:R-:W-:-:S14]  /*11c0*/  DSETP.LEU.OR P0, PT, R34, RZ, P0 ;  /* 0x000000ff2200722a */ /* 0x000fdc000070b400 */
[----:B------:R-:W-:Y:S05]  /*11d0*/  @P0 BRA `(.L_x_30) ;  /* 0xfffffff000180947 */ /* 0x000fea000383ffff */
[----:B------:R-:W-:Y:S05]  /*11e0*/  BSYNC B0 ;  /* 0x0000000000007941 */ /* 0x000fea0003800000 */
.L_x_18:
[----:B------:R-:W0:Y:S01]  /*11f0*/  MUFU.RSQ64H R19, R35 ;  /* 0x0000002300137308 */ /* 0x000e220000001c00 */
[----:B------:R-:W-:Y:S01]  /*1200*/  VIADD R18, R35, 0xfcb00000 ;  /* 0xfcb0000023127836 */ /* 0x000fe20000000000 */
[----:B------:R-:W-:Y:S01]  /*1210*/  BSSY.RECONVERGENT B0, `(.L_x_31) ;  /* 0x0000015000007945 */ /* 0x000fe20003800200 */
[----:B------:R-:W-:Y:S02]  /*1220*/  IMAD.MOV.U32 R8, RZ, RZ, 0x0 ;  /* 0x00000000ff087424 */ /* 0x000fe400078e00ff */
[----:B------:R-:W-:Y:S01]  /*1230*/  IMAD.MOV.U32 R9, RZ, RZ, 0x3fd80000 ;  /* 0x3fd80000ff097424 */ /* 0x000fe200078e00ff */
[----:B------:R-:W-:Y:S01]  /*1240*/  ISETP.GE.U32.AND P0, PT, R18, 0x7ca00000, PT ;  /* 0x7ca000001200780c */ /* 0x000fe20003f06070 */
[----:B0-----:R-:W-:-:S08]  /*1250*/  DMUL R6, R18, R18 ;  /* 0x0000001212067228 */ /* 0x001fd00000000000 */
[----:B------:R-:W-:-:S08]  /*1260*/  DFMA R6, R34, -R6, 1 ;  /* 0x3ff000002206742b */ /* 0x000fd00000000806 */
[----:B------:R-:W-:Y:S02]  /*1270*/  DFMA R8, R6, R8, 0.5 ;  /* 0x3fe000000608742b */ /* 0x000fe40000000008 */
[----:B------:R-:W-:-:S08]  /*1280*/  DMUL R6, R18, R6 ;  /* 0x0000000612067228 */ /* 0x000fd00000000000 */
[----:B------:R-:W-:-:S08]  /*1290*/  DFMA R8, R8, R6, R18 ;  /* 0x000000060808722b */ /* 0x000fd00000000012 */
[----:B------:R-:W-:Y:S02]  /*12a0*/  DMUL R32, R34, R8 ;  /* 0x0000000822207228 */ /* 0x000fe40000000000 */
[----:B------:R-:W-:Y:S01]  /*12b0*/  IADD3 R13, PT, PT, R9, -0x100000, RZ ;  /* 0xfff00000090d7810 */ /* 0x000fe20007ffe0ff */
[----:B------:R-:W-:-:S05]  /*12c0*/  IMAD.MOV.U32 R12, RZ, RZ, R8 ;  /* 0x000000ffff0c7224 */ /* 0x000fca00078e0008 */
[----:B------:R-:W-:-:S08]  /*12d0*/  DFMA R16, R32, -R32, R34 ;  /* 0x800000202010722b */ /* 0x000fd00000000022 */
[----:B------:R-:W-:Y:S01]  /*12e0*/  DFMA R6, R16, R12, R32 ;  /* 0x0000000c1006722b */ /* 0x000fe20000000020 */
[----:B------:R-:W-:Y:S10]  /*12f0*/  @!P0 BRA `(.L_x_32) ;  /* 0x0000000000188947 */ /* 0x000ff40003800000 */
[----:B------:R-:W-:Y:S01]  /*1300*/  IMAD.MOV.U32 R12, RZ, RZ, R8 ;  /* 0x000000ffff0c7224 */ /* 0x000fe200078e0008 */
[----:B------:R-:W-:Y:S01]  /*1310*/  MOV R14, 0x1340 ;  /* 0x00001340000e7802 */ /* 0x000fe20000000f00 */
[----:B------:R-:W-:-:S07]  /*1320*/  IMAD.MOV.U32 R19, RZ, RZ, R35 ;  /* 0x000000ffff137224 */ /* 0x000fce00078e0023 */
[----:B------:R-:W-:Y:S05]  /*1330*/  CALL.REL.NOINC `($__internal_1_$__cuda_sm20_dsqrt_rn_f64_mediumpath_v1) ;  /* 0x0000001400d47944 */ /* 0x000fea0003c00000 */
[----:B------:R-:W-:Y:S02]  /*1340*/  IMAD.MOV.U32 R6, RZ, RZ, R12 ;  /* 0x000000ffff067224 */ /* 0x000fe400078e000c */
[----:B------:R-:W-:-:S07]  /*1350*/  IMAD.MOV.U32 R7, RZ, RZ, R13 ;  /* 0x000000ffff077224 */ /* 0x000fce00078e000d */
.L_x_32:
[----:B------:R-:W-:Y:S05]  /*1360*/  BSYNC.RECONVERGENT B0 ;  /* 0x0000000000007941 */ /* 0x000fea0003800200 */
.L_x_31:
[----:B------:R-:W-:Y:S01]  /*1370*/  DADD R6, R4, -R6 ;  /* 0x0000000004067229 */ /* 0x000fe20000000806 */
[----:B------:R-:W-:Y:S07]  /*1380*/  BSSY.RECONVERGENT B0, `(.L_x_33) ;  /* 0x000001d000007945 */ /* 0x000fee0003800200 */
[-C--:B------:R-:W-:Y:S02]  /*1390*/  DMUL R28, R28, R6.reuse ;  /* 0x000000061c1c7228 */ /* 0x080fe40000000000 */
[----:B------:R-:W-:-:S02]  /*13a0*/  DMUL R10, R10, R6 ;  /* 0x000000060a0a7228 */ /* 0x000fc40000000000 */
[----:B------:R-:W-:Y:S01]  /*13b0*/  DMUL R30, R30, R6 ;  /* 0x000000061e1e7228 */ /* 0x000fe20000000000 */
[----:B------:R-:W-:-:S03]  /*13c0*/  IMAD.MOV.U32 R6, RZ, RZ, 0x0 ;  /* 0x00000000ff067424 */ /* 0x000fc600078e00ff */
[----:B------:R-:W-:Y:S01]  /*13d0*/  DADD R8, R28, -12 ;  /* 0xc02800001c087429 */ /* 0x000fe20000000000 */
[----:B------:R-:W-:-:S07]  /*13e0*/  IMAD.MOV.U32 R7, RZ, RZ, 0x3fd80000 ;  /* 0x3fd80000ff077424 */ /* 0x000fce00078e00ff */
[----:B------:R-:W-:-:S08]  /*13f0*/  DMUL R4, R8, R8 ;  /* 0x0000000808047228 */ /* 0x000fd00000000000 */
[----:B------:R-:W-:-:S08]  /*1400*/  DFMA R4, R10, R10, R4 ;  /* 0x0000000a0a04722b */ /* 0x000fd00000000004 */
[----:B------:R-:W-:-:S06]  /*1410*/  DFMA R34, R30, R30, R4 ;  /* 0x0000001e1e22722b */ /* 0x000fcc0000000004 */
        /* <DEDUP_REMOVED lines=14> */
[----:B------:R-:W-:Y:S01]  /*1500*/  IMAD.MOV.U32 R12, RZ, RZ, R6 ;  /* 0x000000ffff0c7224 */ /* 0x000fe200078e0006 */
[----:B------:R-:W-:Y:S01]  /*1510*/  MOV R14, 0x1550 ;  /* 0x00001550000e7802 */ /* 0x000fe20000000f00 */
[----:B------:R-:W-:Y:S02]  /*1520*/  IMAD.MOV.U32 R19, RZ, RZ, R35 ;  /* 0x000000ffff137224 */ /* 0x000fe400078e0023 */
[----:B------:R-:W-:-:S07]  /*1530*/  IMAD.MOV.U32 R13, RZ, RZ, R5 ;  /* 0x000000ffff0d7224 */ /* 0x000fce00078e0005 */
[----:B------:R-:W-:Y:S05]  /*1540*/  CALL.REL.NOINC `($__internal_1_$__cuda_sm20_dsqrt_rn_f64_mediumpath_v1) ;  /* 0x0000001400507944 */ /* 0x000fea0003c00000 */
.L_x_34:
[----:B------:R-:W-:Y:S05]  /*1550*/  BSYNC.RECONVERGENT B0 ;  /* 0x0000000000007941 */ /* 0x000fea0003800200 */
.L_x_33:
[----:B------:R-:W0:Y:S01]  /*1560*/  MUFU.RCP64H R5, R13 ;  /* 0x0000000d00057308 */ /* 0x000e220000001800 */
[----:B------:R-:W-:Y:S01]  /*1570*/  IMAD.MOV.U32 R4, RZ, RZ, 0x1 ;  /* 0x00000001ff047424 */ /* 0x000fe200078e00ff */
[----:B------:R-:W-:Y:S01]  /*1580*/  FSETP.GEU.AND P1, PT, |R11|, 6.5827683646048100446e-37, PT ;  /* 0x036000000b00780b */ /* 0x000fe20003f2e200 */
[----:B------:R-:W-:Y:S04]  /*1590*/  BSSY.RECONVERGENT B0, `(.L_x_35) ;  /* 0x0000014000007945 */ /* 0x000fe80003800200 */
[----:B0-----:R-:W-:-:S08]  /*15a0*/  DFMA R6, R4, -R12, 1 ;  /* 0x3ff000000406742b */ /* 0x001fd0000000080c */
[----:B------:R-:W-:-:S08]  /*15b0*/  DFMA R6, R6, R6, R6 ;  /* 0x000000060606722b */ /* 0x000fd00000000006 */
[----:B------:R-:W-:-:S08]  /*15c0*/  DFMA R6, R4, R6, R4 ;  /* 0x000000060406722b */ /* 0x000fd00000000004 */
[----:B------:R-:W-:-:S08]  /*15d0*/  DFMA R4, R6, -R12, 1 ;  /* 0x3ff000000604742b */ /* 0x000fd0000000080c */
[----:B------:R-:W-:-:S08]  /*15e0*/  DFMA R4, R6, R4, R6 ;  /* 0x000000040604722b */ /* 0x000fd00000000006 */
[----:B------:R-:W-:-:S08]  /*15f0*/  DMUL R6, R10, R4 ;  /* 0x000000040a067228 */ /* 0x000fd00000000000 */
[----:B------:R-:W-:-:S08]  /*1600*/  DFMA R14, R6, -R12, R10 ;  /* 0x8000000c060e722b */ /* 0x000fd0000000000a */
[----:B------:R-:W-:-:S10]  /*1610*/  DFMA R4, R4, R14, R6 ;  /* 0x0000000e0404722b */ /* 0x000fd40000000006 */
[----:B------:R-:W-:-:S05]  /*1620*/  FFMA R6, RZ, R13, R5 ;  /* 0x0000000dff067223 */ /* 0x000fca0000000005 */
[----:B------:R-:W-:-:S13]  /*1630*/  FSETP.GT.AND P0, PT, |R6|, 1.469367938527859385e-39, PT ;  /* 0x001000000600780b */ /* 0x000fda0003f04200 */
[----:B------:R-:W-:Y:S05]  /*1640*/  @P0 BRA P1, `(.L_x_36) ;  /* 0x0000000000200947 */ /* 0x000fea0000800000 */
[----:B------:R-:W-:Y:S01]  /*1650*/  MOV R16, R10 ;  /* 0x0000000a00107202 */ /* 0x000fe20000000f00 */
[----:B------:R-:W-:Y:S01]  /*1660*/  IMAD.MOV.U32 R15, RZ, RZ, R11 ;  /* 0x000000ffff0f7224 */ /* 0x000fe200078e000b */
[----:B------:R-:W-:Y:S01]  /*1670*/  MOV R14, 0x16b0 ;  /* 0x000016b0000e7802 */ /* 0x000fe20000000f00 */
[----:B------:R-:W-:Y:S02]  /*1680*/  IMAD.MOV.U32 R36, RZ, RZ, R12 ;  /* 0x000000ffff247224 */ /* 0x000fe400078e000c */
[----:B------:R-:W-:-:S07]  /*1690*/  IMAD.MOV.U32 R37, RZ, RZ, R13 ;  /* 0x000000ffff257224 */ /* 0x000fce00078e000d */
[----:B------:R-:W-:Y:S05]  /*16a0*/  CALL.REL.NOINC `($__internal_0_$__cuda_sm20_div_rn_f64_full) ;  /* 0x0000000c00687944 */ /* 0x000fea0003c00000 */
[----:B------:R-:W-:Y:S02]  /*16b0*/  IMAD.MOV.U32 R4, RZ, RZ, R16 ;  /* 0x000000ffff047224 */ /* 0x000fe400078e0010 */
[----:B------:R-:W-:-:S07]  /*16c0*/  IMAD.MOV.U32 R5, RZ, RZ, R15 ;  /* 0x000000ffff057224 */ /* 0x000fce00078e000f */
.L_x_36:
[----:B------:R-:W-:Y:S05]  /*16d0*/  BSYNC.RECONVERGENT B0 ;  /* 0x0000000000007941 */ /* 0x000fea0003800200 */
.L_x_35:
        /* <DEDUP_REMOVED lines=15> */
[----:B------:R-:W-:Y:S01]  /*17d0*/  IMAD.MOV.U32 R16, RZ, RZ, R8 ;  /* 0x000000ffff107224 */ /* 0x000fe200078e0008 */
[----:B------:R-:W-:Y:S01]  /*17e0*/  MOV R14, 0x1830 ;  /* 0x00001830000e7802 */ /* 0x000fe20000000f00 */
[----:B------:R-:W-:Y:S02]  /*17f0*/  IMAD.MOV.U32 R15, RZ, RZ, R9 ;  /* 0x000000ffff0f7224 */ /* 0x000fe400078e0009 */
[----:B------:R-:W-:Y:S02]  /*1800*/  IMAD.MOV.U32 R36, RZ, RZ, R12 ;  /* 0x000000ffff247224 */ /* 0x000fe400078e000c */
[----:B------:R-:W-:-:S07]  /*1810*/  IMAD.MOV.U32 R37, RZ, RZ, R13 ;  /* 0x000000ffff257224 */ /* 0x000fce00078e000d */
[----:B------:R-:W-:Y:S05]  /*1820*/  CALL.REL.NOINC `($__internal_0_$__cuda_sm20_div_rn_f64_full) ;  /* 0x0000000c00087944 */ /* 0x000fea0003c00000 */
[----:B------:R-:W-:Y:S02]  /*1830*/  IMAD.MOV.U32 R6, RZ, RZ, R16 ;  /* 0x000000ffff067224 */ /* 0x000fe400078e0010 */
[----:B------:R-:W-:-:S07]  /*1840*/  IMAD.MOV.U32 R7, RZ, RZ, R15 ;  /* 0x000000ffff077224 */ /* 0x000fce00078e000f */
.L_x_38:
[----:B------:R-:W-:Y:S05]  /*1850*/  BSYNC.RECONVERGENT B0 ;  /* 0x0000000000007941 */ /* 0x000fea0003800200 */
.L_x_37:
        /* <DEDUP_REMOVED lines=16> */
[----:B------:R-:W-:Y:S01]  /*1960*/  MOV R37, R13 ;  /* 0x0000000d00257202 */ /* 0x000fe20000000f00 */
[----:B------:R-:W-:Y:S01]  /*1970*/  IMAD.MOV.U32 R16, RZ, RZ, R30 ;  /* 0x000000ffff107224 */ /* 0x000fe200078e001e */
[----:B------:R-:W-:Y:S01]  /*1980*/  MOV R14, 0x19b0 ;  /* 0x000019b0000e7802 */ /* 0x000fe20000000f00 */
[----:B------:R-:W-:-:S07]  /*1990*/  IMAD.MOV.U32 R15, RZ, RZ, R31 ;  /* 0x000000ffff0f7224 */ /* 0x000fce00078e001f */
[----:B------:R-:W-:Y:S05]  /*19a0*/  CALL.REL.NOINC `($__internal_0_$__cuda_sm20_div_rn_f64_full) ;  /* 0x0000000800a87944 */ /* 0x000fea0003c00000 */
[----:B------:R-:W-:Y:S02]  /*19b0*/  IMAD.MOV.U32 R8, RZ, RZ, R16 ;  /* 0x000000ffff087224 */ /* 0x000fe400078e0010 */
[----:B------:R-:W-:-:S07]  /*19c0*/  IMAD.MOV.U32 R9, RZ, RZ, R15 ;  /* 0x000000ffff097224 */ /* 0x000fce00078e000f */
.L_x_40:
[----:B------:R-:W-:Y:S05]  /*19d0*/  BSYNC.RECONVERGENT B0 ;  /* 0x0000000000007941 */ /* 0x000fea0003800200 */
.L_x_39:
[----:B------:R-:W-:Y:S01]  /*19e0*/  DADD R28, -R28, 4 ;  /* 0x401000001c1c7429 */ /* 0x000fe20000000100 */
[----:B------:R-:W-:Y:S01]  /*19f0*/  IMAD.MOV.U32 R12, RZ, RZ, 0x0 ;  /* 0x00000000ff0c7424 */ /* 0x000fe200078e00ff */
[----:B------:R-:W-:Y:S01]  /*1a00*/  DADD R36, -R10, 4 ;  /* 0x401000000a247429 */ /* 0x000fe20000000100 */
[----:B------:R-:W-:Y:S01]  /*1a10*/  IMAD.MOV.U32 R13, RZ, RZ, 0x3fd80000 ;  /* 0x3fd80000ff0d7424 */ /* 0x000fe200078e00ff */
[----:B------:R-:W-:Y:S01]  /*1a20*/  DADD R30, -R30, -1 ;  /* 0xbff000001e1e7429 */ /* 0x000fe20000000100 */
[----:B------:R-:W-:Y:S03]  /*1a30*/  BSSY.RECONVERGENT B0, `(.L_x_41) ;  /* 0x000001a000007945 */ /* 0x000fe60003800200 */
        /* <DEDUP_REMOVED lines=20> */
[----:B------:R-:W-:Y:S02]  /*1b80*/  IMAD.MOV.U32 R32, RZ, RZ, R10 ;  /* 0x000000ffff207224 */ /* 0x000fe400078e000a */
[----:B------:R-:W-:-:S07]  /*1b90*/  IMAD.MOV.U32 R33, RZ, RZ, R11 ;  /* 0x000000ffff217224 */ /* 0x000fce00078e000b */
[----:B------:R-:W-:Y:S05]  /*1ba0*/  CALL.REL.NOINC `($__internal_1_$__cuda_sm20_dsqrt_rn_f64_mediumpath_v1) ;  /* 0x0000000c00b87944 */ /* 0x000fea0003c00000 */
[----:B------:R-:W-:Y:S01]  /*1bb0*/  IMAD.MOV.U32 R32, RZ, RZ, R12 ;  /* 0x000000ffff207224 */ /* 0x000fe200078e000c */
[----:B------:R-:W-:-:S07]  /*1bc0*/  MOV R33, R13 ;  /* 0x0000000d00217202 */ /* 0x000fce0000000f00 */
.L_x_42:
[----:B------:R-:W-:Y:S05]  /*1bd0*/  BSYNC.RECONVERGENT B0 ;  /* 0x0000000000007941 */ /* 0x000fea0003800200 */
.L_x_41:
        /* <DEDUP_REMOVED lines=23> */
.L_x_44:
[----:B------:R-:W-:Y:S05]  /*1d50*/  BSYNC.RECONVERGENT B0 ;  /* 0x0000000000007941 */ /* 0x000fea0003800200 */
.L_x_43:
        /* <DEDUP_REMOVED lines=23> */
.L_x_46:
[----:B------:R-:W-:Y:S05]  /*1ed0*/  BSYNC.RECONVERGENT B0 ;  /* 0x0000000000007941 */ /* 0x000fea0003800200 */
.L_x_45:
[----:B------:R-:W0:Y:S01]  /*1ee0*/  MUFU.RCP64H R15, R33 ;  /* 0x00000021000f7308 */ /* 0x000e220000001800 */
[----:B------:R-:W-:Y:S01]  /*1ef0*/  MOV R14, 0x1 ;  /* 0x00000001000e7802 */ /* 0x000fe20000000f00 */
[----:B------:R-:W-:Y:S01]  /*1f00*/  BSSY.RECONVERGENT B0, `(.L_x_47) ;  /* 0x0000014000007945 */ /* 0x000fe20003800200 */
[----:B------:R-:W-:-:S04]  /*1f10*/  FSETP.GEU.AND P1, PT, |R31|, 6.5827683646048100446e-37, PT ;  /* 0x036000001f00780b */ /* 0x000fc80003f2e200 */
        /* <DEDUP_REMOVED lines=17> */
[----:B------:R-:W-:-:S07]  /*2030*/  IMAD.MOV.U32 R14, RZ, RZ, R16 ;  /* 0x000000ffff0e7224 */ /* 0x000fce00078e0010 */
.L_x_48:
[----:B------:R-:W-:Y:S05]  /*2040*/  BSYNC.RECONVERGENT B0 ;  /* 0x0000000000007941 */ /* 0x000fea0003800200 */
.L_x_47:
[----:B------:R-:W-:Y:S01]  /*2050*/  DMUL R6, R12, R6 ;  /* 0x000000060c067228 */ /* 0x000fe20000000000 */
[----:B------:R-:W-:Y:S07]  /*2060*/  BSSY.RECONVERGENT B0, `(.L_x_49) ;  /* 0x000003a000007945 */ /* 0x000fee0003800200 */
[----:B------:R-:W-:-:S08]  /*2070*/  DFMA R6, R10, R4, R6 ;  /* 0x000000040a06722b */ /* 0x000fd00000000006 */
[----:B------:R-:W-:-:S08]  /*2080*/  DFMA R8, R14, R8, R6 ;  /* 0x000000080e08722b */ /* 0x000fd00000000006 */
[----:B------:R-:W-:-:S14]  /*2090*/  DSETP.GT.AND P0, PT, R8, RZ, PT ;  /* 0x000000ff0800722a */ /* 0x000fdc0003f04000 */
[----:B------:R-:W-:Y:S05]  /*20a0*/  @!P0 BRA `(.L_x_50) ;  /* 0x0000000000d48947 */ /* 0x000fea0003800000 */
[----:B------:R-:W0:Y:S01]  /*20b0*/  MUFU.RCP64H R5, R3 ;  /* 0x0000000300057308 */ /* 0x000e220000001800 */
[----:B------:R-:W-:Y:S01]  /*20c0*/  IMAD.MOV.U32 R4, RZ, RZ, 0x1 ;  /* 0x00000001ff047424 */ /* 0x000fe200078e00ff */
[----:B------:R-:W-:Y:S01]  /*20d0*/  DADD R16, R26, 2 ;  /* 0x400000001a107429 */ /* 0x000fe20000000000 */
[----:B------:R-:W-:Y:S09]  /*20e0*/  BSSY.RECONVERGENT B1, `(.L_x_51) ;  /* 0x0000013000017945 */ /* 0x000ff20003800200 */
[----:B------:R-:W-:Y:S01]  /*20f0*/  FSETP.GEU.AND P1, PT, |R17|, 6.5827683646048100446e-37, PT ;  /* 0x036000001100780b */ /* 0x000fe20003f2e200 */
        /* <DEDUP_REMOVED lines=14> */
[----:B------:R-:W-:-:S07]  /*21e0*/  IMAD.MOV.U32 R37, RZ, RZ, R3 ;  /* 0x000000ffff257224 */ /* 0x000fce00078e0003 */
[----:B------:R-:W-:Y:S05]  /*21f0*/  CALL.REL.NOINC `($__internal_0_$__cuda_sm20_div_rn_f64_full) ;  /* 0x0000000000947944 */ /* 0x000fea0003c00000 */
[----:B------:R-:W-:-:S07]  /*2200*/  IMAD.MOV.U32 R14, RZ, RZ, R16 ;  /* 0x000000ffff0e7224 */ /* 0x000fce00078e0010 */
.L_x_52:
[----:B------:R-:W-:Y:S05]  /*2210*/  BSYNC.RECONVERGENT B1 ;  /* 0x0000000000017941 */ /* 0x000fea0003800200 */
.L_x_51:
        /* <DEDUP_REMOVED lines=12> */
[----:B------:R-:W-:Y:S02]  /*22e0*/  DFMA R16, R6, R4, R16 ;  /* 0x000000040610722b */ /* 0x000fe40000000010 */
[----:B------:R0:W1:Y:S08]  /*22f0*/  F2I.F64.FLOOR R4, R14 ;  /* 0x0000000e00047311 */ /* 0x0000700000305100 */
[----:B------:R-:W-:-:S05]  /*2300*/  FFMA R5, RZ, R3, R17 ;  /* 0x00000003ff057223 */ /* 0x000fca0000000011 */
[----:B------:R-:W-:-:S13]  /*2310*/  FSETP.GT.AND P0, PT, |R5|, 1.469367938527859385e-39, PT ;  /* 0x001000000500780b */ /* 0x000fda0003f04200 */
[----:B01----:R-:W-:Y:S05]  /*2320*/  @P0 BRA P1, `(.L_x_54) ;  /* 0x00000000001c0947 */ /* 0x003fea0000800000 */
[----:B------:R-:W-:Y:S01]  /*2330*/  IMAD.MOV.U32 R16, RZ, RZ, R24 ;  /* 0x000000ffff107224 */ /* 0x000fe200078e0018 */
[----:B------:R-:W-:Y:S01]  /*2340*/  MOV R37, R3 ;  /* 0x0000000300257202 */ /* 0x000fe20000000f00 */
[----:B------:R-:W-:Y:S01]  /*2350*/  IMAD.MOV.U32 R15, RZ, RZ, R25 ;  /* 0x000000ffff0f7224 */ /* 0x000fe200078e0019 */
[----:B------:R-:W-:Y:S01]  /*2360*/  MOV R14, 0x2390 ;  /* 0x00002390000e7802 */ /* 0x000fe20000000f00 */
[----:B------:R-:W-:-:S07]  /*2370*/  IMAD.MOV.U32 R36, RZ, RZ, R2 ;  /* 0x000000ffff247224 */ /* 0x000fce00078e0002 */
[----:B------:R-:W-:Y:S05]  /*2380*/  CALL.REL.NOINC `($__internal_0_$__cuda_sm20_div_rn_f64_full) ;  /* 0x0000000000307944 */ /* 0x000fea0003c00000 */
[----:B------:R-:W-:-:S07]  /*2390*/  IMAD.MOV.U32 R17, RZ, RZ, R15 ;  /* 0x000000ffff117224 */ /* 0x000fce00078e000f */
.L_x_54:
[----:B------:R-:W-:Y:S05]  /*23a0*/  BSYNC.RECONVERGENT B1 ;  /* 0x0000000000017941 */ /* 0x000fea0003800200 */
.L_x_53:
[----:B------:R-:W0:Y:S01]  /*23b0*/  LDC.64 R6, c[0x0][0x380] ;  /* 0x0000e000ff067b82 */ /* 0x000e220000000a00 */
[----:B------:R-:W1:Y:S02]  /*23c0*/  F2I.F64.FLOOR R17, R16 ;  /* 0x0000001000117311 */ /* 0x000e640000305100 */
[----:B-1----:R-:W-:-:S04]  /*23d0*/  IMAD R5, R4, UR12, R17 ;  /* 0x0000000c04057c24 */ /* 0x002fc8000f8e0211 */
[----:B0-----:R-:W-:-:S05]  /*23e0*/  IMAD.WIDE R4, R5, 0x8, R6 ;  /* 0x0000000805047825 */ /* 0x001fca00078e0206 */
[----:B------:R0:W-:Y:S02]  /*23f0*/  REDG.E.ADD.F64.RN.STRONG.GPU desc[UR6][R4.64], R8 ;  /* 0x00000008040079a6 */ /* 0x0001e4000c12ff06 */
.L_x_50:
[----:B------:R-:W-:Y:S05]  /*2400*/  BSYNC.RECONVERGENT B0 ;  /* 0x0000000000007941 */ /* 0x000fea0003800200 */
.L_x_49:
[----:B------:R-:W-:-:S05]  /*2410*/  VIADD R0, R0, 0x1 ;  /* 0x0000000100007836 */ /* 0x000fca0000000000 */
[----:B------:R-:W-:-:S13]  /*2420*/  ISETP.NE.AND P0, PT, R0, 0x1f4, PT ;  /* 0x000001f40000780c */ /* 0x000fda0003f05270 */
[----:B------:R-:W-:Y:S05]  /*2430*/  @P0 BRA `(.L_x_55) ;  /* 0xffffffdc007c0947 */ /* 0x000fea000383ffff */
[----:B------:R-:W-:Y:S05]  /*2440*/  EXIT ;  /* 0x000000000000794d */ /* 0x000fea0003800000 */
        .weak           $__internal_0_$__cuda_sm20_div_rn_f64_full
        .type           $__internal_0_$__cuda_sm20_div_rn_f64_full,@function
        .size           $__internal_0_$__cuda_sm20_div_rn_f64_full,($__internal_1_$__cuda_sm20_dsqrt_rn_f64_mediumpath_v1 - $__internal_0_$__cuda_sm20_div_rn_f64_full)
$__internal_0_$__cuda_sm20_div_rn_f64_full:
[C---:B------:R-:W-:Y:S01]  /*2450*/  FSETP.GEU.AND P0, PT, |R37|.reuse, 1.469367938527859385e-39, PT ;  /* 0x001000002500780b */ /* 0x040fe20003f0e200 */
[----:B------:R-:W-:Y:S01]  /*2460*/  IMAD.MOV.U32 R43, RZ, RZ, R15 ;  /* 0x000000ffff2b7224 */ /* 0x000fe200078e000f */
[C---:B------:R-:W-:Y:S01]  /*2470*/  LOP3.LUT R34, R37.reuse, 0x800fffff, RZ, 0xc0, !PT ;  /* 0x800fffff25227812 */ /* 0x040fe200078ec0ff */
[----:B------:R-:W-:Y:S01]  /*2480*/  IMAD.MOV.U32 R38, RZ, RZ, 0x1 ;  /* 0x00000001ff267424 */ /* 0x000fe200078e00ff */
[----:B------:R-:W-:Y:S01]  /*2490*/  LOP3.LUT R18, R37, 0x7ff00000, RZ, 0xc0, !PT ;  /* 0x7ff0000025127812 */ /* 0x000fe200078ec0ff */
[----:B------:R-:W-:Y:S01]  /*24a0*/  IMAD.MOV.U32 R42, RZ, RZ, R16 ;  /* 0x000000ffff2a7224 */ /* 0x000fe200078e0010 */
[----:B------:R-:W-:Y:S01]  /*24b0*/  LOP3.LUT R35, R34, 0x3ff00000, RZ, 0xfc, !PT ;  /* 0x3ff0000022237812 */ /* 0x000fe200078efcff */
[----:B------:R-:W-:Y:S01]  /*24c0*/  IMAD.MOV.U32 R34, RZ, RZ, R36 ;  /* 0x000000ffff227224 */ /* 0x000fe200078e0024 */
[C---:B------:R-:W-:Y:S01]  /*24d0*/  FSETP.GEU.AND P2, PT, |R43|.reuse, 1.469367938527859385e-39, PT ;  /* 0x001000002b00780b */ /* 0x040fe20003f4e200 */
[----:B------:R-:W-:Y:S01]  /*24e0*/  IMAD.MOV.U32 R44, RZ, RZ, R42 ;  /* 0x000000ffff2c7224 */ /* 0x000fe200078e002a */
[----:B------:R-:W-:Y:S01]  /*24f0*/  LOP3.LUT R15, R43, 0x7ff00000, RZ, 0xc0, !PT ;  /* 0x7ff000002b0f7812 */ /* 0x000fe200078ec0ff */
[----:B------:R-:W-:Y:S02]  /*2500*/  BSSY.RECONVERGENT B2, `(.L_x_56) ;  /* 0x0000053000027945 */ /* 0x000fe40003800200 */
[----:B------:R-:W-:Y:S01]  /*2510*/  @!P0 DMUL R34, R36, 8.98846567431157953865e+307 ;  /* 0x7fe0000024228828 */ /* 0x000fe20000000000 */
[----:B------:R-:W-:-:S05]  /*2520*/  ISETP.GE.U32.AND P1, PT, R15, R18, PT ;  /* 0x000000120f00720c */ /* 0x000fca0003f26070 */
[----:B------:R-:W0:Y:S02]  /*2530*/  MUFU.RCP64H R39, R35 ;  /* 0x0000002300277308 */ /* 0x000e240000001800 */
[----:B------:R-:W-:Y:S02]  /*2540*/  @!P2 LOP3.LUT R16, R37, 0x7ff00000, RZ, 0xc0, !PT ;  /* 0x7ff000002510a812 */ /* 0x000fe400078ec0ff */
[----:B------:R-:W-:Y:S02]  /*2550*/  @!P0 LOP3.LUT R18, R35, 0x7ff00000, RZ, 0xc0, !PT ;  /* 0x7ff0000023128812 */ /* 0x000fe400078ec0ff */
[----:B------:R-:W-:Y:S01]  /*2560*/  @!P2 ISETP.GE.U32.AND P3, PT, R15, R16, PT ;  /* 0x000000100f00a20c */ /* 0x000fe20003f66070 */
[----:B------:R-:W-:-:S05]  /*2570*/  IMAD.MOV.U32 R16, RZ, RZ, 0x1ca00000 ;  /* 0x1ca00000ff107424 */ /* 0x000fca00078e00ff */
[C---:B------:R-:W-:Y:S02]  /*2580*/  @!P2 SEL R19, R16.reuse, 0x63400000, !P3 ;  /* 0x634000001013a807 */ /* 0x040fe40005800000 */
[----:B------:R-:W-:Y:S02]  /*2590*/  SEL R17, R16, 0x63400000, !P1 ;  /* 0x6340000010117807 */ /* 0x000fe40004800000 */
[--C-:B------:R-:W-:Y:S01]  /*25a0*/  @!P2 LOP3.LUT R19, R19, 0x80000000, R43.reuse, 0xf8, !PT ;  /* 0x800000001313a812 */ /* 0x100fe200078ef82b */
[----:B0-----:R-:W-:Y:S01]  /*25b0*/  DFMA R40, R38, -R34, 1 ;  /* 0x3ff000002628742b */ /* 0x001fe20000000822 */
[----:B------:R-:W-:Y:S01]  /*25c0*/  LOP3.LUT R45, R17, 0x800fffff, R43, 0xf8, !PT ;  /* 0x800fffff112d7812 */ /* 0x000fe200078ef82b */
[----:B------:R-:W-:-:S06]  /*25d0*/  IMAD.MOV.U32 R17, RZ, RZ, R15 ;  /* 0x000000ffff117224 */ /* 0x000fcc00078e000f */
[----:B------:R-:W-:-:S08]  /*25e0*/  DFMA R40, R40, R40, R40 ;  /* 0x000000282828722b */ /* 0x000fd00000000028 */
[----:B------:R-:W-:Y:S01]  /*25f0*/  DFMA R38, R38, R40, R38 ;  /* 0x000000282626722b */ /* 0x000fe20000000026 */
[----:B------:R-:W-:Y:S01]  /*2600*/  @!P2 LOP3.LUT R41, R19, 0x100000, RZ, 0xfc, !PT ;  /* 0x001000001329a812 */ /* 0x000fe200078efcff */
[----:B------:R-:W-:-:S06]  /*2610*/  @!P2 IMAD.MOV.U32 R40, RZ, RZ, RZ ;  /* 0x000000ffff28a224 */ /* 0x000fcc00078e00ff */
[----:B------:R-:W-:Y:S02]  /*2620*/  DFMA R46, R38, -R34, 1 ;  /* 0x3ff00000262e742b */ /* 0x000fe40000000822 */
[----:B------:R-:W-:-:S06]  /*2630*/  @!P2 DFMA R44, R44, 2, -R40 ;  /* 0x400000002c2ca82b */ /* 0x000fcc0000000828 */
[----:B------:R-:W-:-:S04]  /*2640*/  DFMA R46, R38, R46, R38 ;  /* 0x0000002e262e722b */ /* 0x000fc80000000026 */
[----:B------:R-:W-:-:S04]  /*2650*/  @!P2 LOP3.LUT R17, R45, 0x7ff00000, RZ, 0xc0, !PT ;  /* 0x7ff000002d11a812 */ /* 0x000fc800078ec0ff */
[----:B------:R-:W-:Y:S01]  /*2660*/  DMUL R38, R46, R44 ;  /* 0x0000002c2e267228 */ /* 0x000fe20000000000 */
[----:B------:R-:W-:-:S05]  /*2670*/  VIADD R19, R17, 0xffffffff ;  /* 0xffffffff11137836 */ /* 0x000fca0000000000 */
[----:B------:R-:W-:Y:S02]  /*2680*/  ISETP.GT.U32.AND P0, PT, R19, 0x7feffffe, PT ;  /* 0x7feffffe1300780c */ /* 0x000fe40003f04070 */
[----:B------:R-:W-:-:S08]  /*2690*/  DFMA R40, R38, -R34, R44 ;  /* 0x800000222628722b */ /* 0x000fd0000000002c */
[----:B------:R-:W-:Y:S01]  /*26a0*/  DFMA R40, R46, R40, R38 ;  /* 0x000000282e28722b */ /* 0x000fe20000000026 */
[----:B------:R-:W-:-:S05]  /*26b0*/  VIADD R38, R18, 0xffffffff ;  /* 0xffffffff12267836 */ /* 0x000fca0000000000 */
[----:B------:R-:W-:-:S13]  /*26c0*/  ISETP.GT.U32.OR P0, PT, R38, 0x7feffffe, P0 ;  /* 0x7feffffe2600780c */ /* 0x000fda0000704470 */
[----:B------:R-:W-:Y:S05]  /*26d0*/  @P0 BRA `(.L_x_57) ;  /* 0x0000000000740947 */ /* 0x000fea0003800000 */
[----:B------:R-:W-:-:S04]  /*26e0*/  LOP3.LUT R18, R37, 0x7ff00000, RZ, 0xc0, !PT ;  /* 0x7ff0000025127812 */ /* 0x000fc800078ec0ff */
[CC--:B------:R-:W-:Y:S02]  /*26f0*/  VIADDMNMX R17, R15.reuse, -R18.reuse, 0xb9600000, !PT ;  /* 0xb96000000f117446 */ /* 0x0c0fe40007800912 */
[----:B------:R-:W-:Y:S02]  /*2700*/  ISETP.GE.U32.AND P0, PT, R15, R18, PT ;  /* 0x000000120f00720c */ /* 0x000fe40003f06070 */
[----:B------:R-:W-:Y:S02]  /*2710*/  VIMNMX R17, PT, PT, R17, 0x46a00000, PT ;  /* 0x46a0000011117848 */ /* 0x000fe40003fe0100 */
[----:B------:R-:W-:Y:S02]  /*2720*/  SEL R16, R16, 0x63400000, !P0 ;  /* 0x6340000010107807 */ /* 0x000fe40004000000 */
[----:B------:R-:W-:-:S03]  /*2730*/  MOV R18, RZ ;  /* 0x000000ff00127202 */ /* 0x000fc60000000f00 */
[----:B------:R-:W-:-:S04]  /*2740*/  IMAD.IADD R16, R17, 0x1, -R16 ;  /* 0x0000000111107824 */ /* 0x000fc800078e0a10 */
[----:B------:R-:W-:-:S06]  /*2750*/  VIADD R19, R16, 0x7fe00000 ;  /* 0x7fe0000010137836 */ /* 0x000fcc0000000000 */
[----:B------:R-:W-:-:S10]  /*2760*/  DMUL R38, R40, R18 ;  /* 0x0000001228267228 */ /* 0x000fd40000000000 */
[----:B------:R-:W-:-:S13]  /*2770*/  FSETP.GTU.AND P0, PT, |R39|, 1.469367938527859385e-39, PT ;  /* 0x001000002700780b */ /* 0x000fda0003f0c200 */
[----:B------:R-:W-:Y:S05]  /*2780*/  @P0 BRA `(.L_x_58) ;  /* 0x0000000000a80947 */ /* 0x000fea0003800000 */
[----:B------:R-:W-:-:S06]  /*2790*/  DFMA R34, R40, -R34, R44 ;  /* 0x800000222822722b */ /* 0x000fcc000000002c */
[----:B------:R-:W-:-:S04]  /*27a0*/  IMAD.MOV.U32 R34, RZ, RZ, RZ ;  /* 0x000000ffff227224 */ /* 0x000fc800078e00ff */
[C---:B------:R-:W-:Y:S02]  /*27b0*/  FSETP.NEU.AND P0, PT, R35.reuse, RZ, PT ;  /* 0x000000ff2300720b */ /* 0x040fe40003f0d000 */
[----:B------:R-:W-:-:S04]  /*27c0*/  LOP3.LUT R36, R35, 0x80000000, R37, 0x48, !PT ;  /* 0x8000000023247812 */ /* 0x000fc800078e4825 */
[----:B------:R-:W-:-:S07]  /*27d0*/  LOP3.LUT R35, R36, R19, RZ, 0xfc, !PT ;  /* 0x0000001324237212 */ /* 0x000fce00078efcff */
[----:B------:R-:W-:Y:S05]  /*27e0*/  @!P0 BRA `(.L_x_58) ;  /* 0x0000000000908947 */ /* 0x000fea0003800000 */
[----:B------:R-:W-:Y:S01]  /*27f0*/  IMAD.MOV R19, RZ, RZ, -R16 ;  /* 0x000000ffff137224 */ /* 0x000fe200078e0a10 */
[----:B------:R-:W-:Y:S01]  /*2800*/  IADD3 R16, PT, PT, -R16, -0x43300000, RZ ;  /* 0xbcd0000010107810 */ /* 0x000fe20007ffe1ff */
[----:B------:R-:W-:-:S06]  /*2810*/  IMAD.MOV.U32 R18, RZ, RZ, RZ ;  /* 0x000000ffff127224 */ /* 0x000fcc00078e00ff */
[----:B------:R-:W-:Y:S02]  /*2820*/  DFMA R18, R38, -R18, R40 ;  /* 0x800000122612722b */ /* 0x000fe40000000028 */
[----:B------:R-:W-:-:S08]  /*2830*/  DMUL.RP R40, R40, R34 ;  /* 0x0000002228287228 */ /* 0x000fd00000008000 */
[----:B------:R-:W-:Y:S02]  /*2840*/  FSETP.NEU.AND P0, PT, |R19|, R16, PT ;  /* 0x000000101300720b */ /* 0x000fe40003f0d200 */
[----:B------:R-:W-:Y:S02]  /*2850*/  LOP3.LUT R36, R41, R36, RZ, 0x3c, !PT ;  /* 0x0000002429247212 */ /* 0x000fe400078e3cff */
[----:B------:R-:W-:Y:S02]  /*2860*/  FSEL R16, R40, R38, !P0 ;  /* 0x0000002628107208 */ /* 0x000fe40004000000 */
[----:B------:R-:W-:-:S03]  /*2870*/  FSEL R17, R36, R39, !P0 ;  /* 0x0000002724117208 */ /* 0x000fc60004000000 */
[----:B------:R-:W-:Y:S02]  /*2880*/  IMAD.MOV.U32 R38, RZ, RZ, R16 ;  /* 0x000000ffff267224 */ /* 0x000fe400078e0010 */
[----:B------:R-:W-:Y:S01]  /*2890*/  IMAD.MOV.U32 R39, RZ, RZ, R17 ;  /* 0x000000ffff277224 */ /* 0x000fe200078e0011 */
[----:B------:R-:W-:Y:S06]  /*28a0*/  BRA `(.L_x_58) ;  /* 0x0000000000607947 */ /* 0x000fec0003800000 */
.L_x_57:
[----:B------:R-:W-:-:S14]  /*28b0*/  DSETP.NAN.AND P0, PT, R42, R42, PT ;  /* 0x0000002a2a00722a */ /* 0x000fdc0003f08000 */
[----:B------:R-:W-:Y:S05]  /*28c0*/  @P0 BRA `(.L_x_59) ;  /* 0x00000000004c0947 */ /* 0x000fea0003800000 */
[----:B------:R-:W-:-:S14]  /*28d0*/  DSETP.NAN.AND P0, PT, R36, R36, PT ;  /* 0x000000242400722a */ /* 0x000fdc0003f08000 */
[----:B------:R-:W-:Y:S05]  /*28e0*/  @P0 BRA `(.L_x_60) ;  /* 0x0000000000340947 */ /* 0x000fea0003800000 */
[----:B------:R-:W-:Y:S01]  /*28f0*/  ISETP.NE.AND P0, PT, R17, R18, PT ;  /* 0x000000121100720c */ /* 0x000fe20003f05270 */
[----:B------:R-:W-:Y:S02]  /*2900*/  IMAD.MOV.U32 R38, RZ, RZ, 0x0 ;  /* 0x00000000ff267424 */ /* 0x000fe400078e00ff */
[----:B------:R-:W-:-:S10]  /*2910*/  IMAD.MOV.U32 R39, RZ, RZ, -0x80000 ;  /* 0xfff80000ff277424 */ /* 0x000fd400078e00ff */
[----:B------:R-:W-:Y:S05]  /*2920*/  @!P0 BRA `(.L_x_58) ;  /* 0x0000000000408947 */ /* 0x000fea0003800000 */
[----:B------:R-:W-:Y:S02]  /*2930*/  ISETP.NE.AND P0, PT, R17, 0x7ff00000, PT ;  /* 0x7ff000001100780c */ /* 0x000fe40003f05270 */
[----:B------:R-:W-:Y:S02]  /*2940*/  LOP3.LUT R37, R43, 0x80000000, R37, 0x48, !PT ;  /* 0x800000002b257812 */ /* 0x000fe400078e4825 */
[----:B------:R-:W-:-:S13]  /*2950*/  ISETP.EQ.OR P0, PT, R18, RZ, !P0 ;  /* 0x000000ff1200720c */ /* 0x000fda0004702670 */
[----:B------:R-:W-:Y:S01]  /*2960*/  @P0 LOP3.LUT R15, R37, 0x7ff00000, RZ, 0xfc, !PT ;  /* 0x7ff00000250f0812 */ /* 0x000fe200078efcff */
[----:B------:R-:W-:Y:S02]  /*2970*/  @!P0 IMAD.MOV.U32 R38, RZ, RZ, RZ ;  /* 0x000000ffff268224 */ /* 0x000fe400078e00ff */
[----:B------:R-:W-:Y:S02]  /*2980*/  @!P0 IMAD.MOV.U32 R39, RZ, RZ, R37 ;  /* 0x000000ffff278224 */ /* 0x000fe400078e0025 */
[----:B------:R-:W-:Y:S02]  /*2990*/  @P0 IMAD.MOV.U32 R38, RZ, RZ, RZ ;  /* 0x000000ffff260224 */ /* 0x000fe400078e00ff */
[----:B------:R-:W-:Y:S01]  /*29a0*/  @P0 IMAD.MOV.U32 R39, RZ, RZ, R15 ;  /* 0x000000ffff270224 */ /* 0x000fe200078e000f */
[----:B------:R-:W-:Y:S06]  /*29b0*/  BRA `(.L_x_58) ;  /* 0x00000000001c7947 */ /* 0x000fec0003800000 */
.L_x_60:
[----:B------:R-:W-:Y:S01]  /*29c0*/  LOP3.LUT R15, R37, 0x80000, RZ, 0xfc, !PT ;  /* 0x00080000250f7812 */ /* 0x000fe200078efcff */
[----:B------:R-:W-:-:S04]  /*29d0*/  IMAD.MOV.U32 R38, RZ, RZ, R36 ;  /* 0x000000ffff267224 */ /* 0x000fc800078e0024 */
[----:B------:R-:W-:Y:S01]  /*29e0*/  IMAD.MOV.U32 R39, RZ, RZ, R15 ;  /* 0x000000ffff277224 */ /* 0x000fe200078e000f */
[----:B------:R-:W-:Y:S06]  /*29f0*/  BRA `(.L_x_58) ;  /* 0x00000000000c7947 */ /* 0x000fec0003800000 */
.L_x_59:
[----:B------:R-:W-:Y:S01]  /*2a00*/  LOP3.LUT R15, R43, 0x80000, RZ, 0xfc, !PT ;  /* 0x000800002b0f7812 */ /* 0x000fe200078efcff */
[----:B------:R-:W-:-:S03]  /*2a10*/  IMAD.MOV.U32 R38, RZ, RZ, R42 ;  /* 0x000000ffff267224 */ /* 0x000fc600078e002a */
[----:B------:R-:W-:-:S07]  /*2a20*/  MOV R39, R15 ;  /* 0x0000000f00277202 */ /* 0x000fce0000000f00 */
.L_x_58:
[----:B------:R-:W-:Y:S05]  /*2a30*/  BSYNC.RECONVERGENT B2 ;  /* 0x0000000000027941 */ /* 0x000fea0003800200 */
.L_x_56:
[----:B------:R-:W-:Y:S02]  /*2a40*/  IMAD.MOV.U32 R18, RZ, RZ, R14 ;  /* 0x000000ffff127224 */ /* 0x000fe400078e000e */
[----:B------:R-:W-:Y:S02]  /*2a50*/  IMAD.MOV.U32 R19, RZ, RZ, 0x0 ;  /* 0x00000000ff137424 */ /* 0x000fe400078e00ff */
[----:B------:R-:W-:Y:S02]  /*2a60*/  IMAD.MOV.U32 R16, RZ, RZ, R38 ;  /* 0x000000ffff107224 */ /* 0x000fe400078e0026 */
[----:B------:R-:W-:Y:S01]  /*2a70*/  IMAD.MOV.U32 R15, RZ, RZ, R39 ;  /* 0x000000ffff0f7224 */ /* 0x000fe200078e0027 */
[----:B------:R-:W-:Y:S06]  /*2a80*/  RET.REL.NODEC R18 `(_Z5tracePdP17curandStateXORWOWS1_Pyi) ;  /* 0xffffffd4125c7950 */ /* 0x000fec0003c3ffff */
        .weak           $__internal_1_$__cuda_sm20_dsqrt_rn_f64_mediumpath_v1
        .type           $__internal_1_$__cuda_sm20_dsqrt_rn_f64_mediumpath_v1,@function
        .size           $__internal_1_$__cuda_sm20_dsqrt_rn_f64_mediumpath_v1,($_Z5tracePdP17curandStateXORWOWS1_Pyi$__internal_accurate_pow - $__internal_1_$__cuda_sm20_dsqrt_rn_f64_mediumpath_v1)
$__internal_1_$__cuda_sm20_dsqrt_rn_f64_mediumpath_v1:
[----:B------:R-:W-:Y:S01]  /*2a90*/  ISETP.GE.U32.AND P1, PT, R18, -0x3400000, PT ;  /* 0xfcc000001200780c */ /* 0x000fe20003f26070 */
[----:B------:R-:W-:Y:S01]  /*2aa0*/  BSSY.RECONVERGENT B2, `(.L_x_61) ;  /* 0x0000024000027945 */ /* 0x000fe20003800200 */
[----:B------:R-:W-:-:S11]  /*2ab0*/  IMAD.MOV.U32 R18, RZ, RZ, R34 ;  /* 0x000000ffff127224 */ /* 0x000fd600078e0022 */
[----:B------:R-:W-:Y:S05]  /*2ac0*/  @!P1 BRA `(.L_x_62) ;  /* 0x0000000000209947 */ /* 0x000fea0003800000 */
[----:B------:R-:W-:-:S10]  /*2ad0*/  DFMA.RM R16, R16, R12, R32 ;  /* 0x0000000c1010722b */ /* 0x000fd40000004020 */
[----:B------:R-:W-:-:S05]  /*2ae0*/  IADD3 R12, P1, PT, R16, 0x1, RZ ;  /* 0x00000001100c7810 */ /* 0x000fca0007f3e0ff */
[----:B------:R-:W-:-:S06]  /*2af0*/  IMAD.X R13, RZ, RZ, R17, P1 ;  /* 0x000000ffff0d7224 */ /* 0x000fcc00008e0611 */
[----:B------:R-:W-:-:S08]  /*2b00*/  DFMA.RP R18, -R16, R12, R18 ;  /* 0x0000000c1012722b */ /* 0x000fd00000008112 */
[----:B------:R-:W-:-:S06]  /*2b10*/  DSETP.GT.AND P1, PT, R18, RZ, PT ;  /* 0x000000ff1200722a */ /* 0x000fcc0003f24000 */
[----:B------:R-:W-:Y:S02]  /*2b20*/  FSEL R12, R12, R16, P1 ;  /* 0x000000100c0c7208 */ /* 0x000fe40000800000 */
[----:B------:R-:W-:Y:S01]  /*2b30*/  FSEL R13, R13, R17, P1 ;  /* 0x000000110d0d7208 */ /* 0x000fe20000800000 */
[----:B------:R-:W-:Y:S06]  /*2b40*/  BRA `(.L_x_63) ;  /* 0x0000000000647947 */ /* 0x000fec0003800000 */
.L_x_62:
[----:B------:R-:W-:-:S14]  /*2b50*/  DSETP.NE.AND P1, PT, R18, RZ, PT ;  /* 0x000000ff1200722a */ /* 0x000fdc0003f25000 */
[----:B------:R-:W-:Y:S05]  /*2b60*/  @!P1 BRA `(.L_x_64) ;  /* 0x0000000000589947 */ /* 0x000fea0003800000 */
[----:B------:R-:W-:-:S13]  /*2b70*/  ISETP.GE.AND P1, PT, R19, RZ, PT ;  /* 0x000000ff1300720c */ /* 0x000fda0003f26270 */
[----:B------:R-:W-:Y:S02]  /*2b80*/  @!P1 IMAD.MOV.U32 R12, RZ, RZ, 0x0 ;  /* 0x00000000ff0c9424 */ /* 0x000fe400078e00ff */
[----:B------:R-:W-:Y:S01]  /*2b90*/  @!P1 IMAD.MOV.U32 R13, RZ, RZ, -0x80000 ;  /* 0xfff80000ff0d9424 */ /* 0x000fe200078e00ff */
[----:B------:R-:W-:Y:S06]  /*2ba0*/  @!P1 BRA `(.L_x_63) ;  /* 0x00000000004c9947 */ /* 0x000fec0003800000 */
[----:B------:R-:W-:-:S13]  /*2bb0*/  ISETP.GT.AND P1, PT, R19, 0x7fefffff, PT ;  /* 0x7fefffff1300780c */ /* 0x000fda0003f24270 */
[----:B------:R-:W-:Y:S05]  /*2bc0*/  @P1 BRA `(.L_x_64) ;  /* 0x0000000000401947 */ /* 0x000fea0003800000 */
[----:B------:R-:W-:Y:S01]  /*2bd0*/  DMUL R32, R18, 8.11296384146066816958e+31 ;  /* 0x4690000012207828 */ /* 0x000fe20000000000 */
[----:B------:R-:W-:Y:S02]  /*2be0*/  IMAD.MOV.U32 R12, RZ, RZ, 0x0 ;  /* 0x00000000ff0c7424 */ /* 0x000fe400078e00ff */
[----:B------:R-:W-:Y:S02]  /*2bf0*/  IMAD.MOV.U32 R18, RZ, RZ, RZ ;  /* 0x000000ffff127224 */ /* 0x000fe400078e00ff */
[----:B------:R-:W-:Y:S01]  /*2c00*/  IMAD.MOV.U32 R13, RZ, RZ, 0x3fd80000 ;  /* 0x3fd80000ff0d7424 */ /* 0x000fe200078e00ff */
[----:B------:R-:W0:Y:S03]  /*2c10*/  MUFU.RSQ64H R19, R33 ;  /* 0x0000002100137308 */ /* 0x000e260000001c00 */
[----:B0-----:R-:W-:-:S08]  /*2c20*/  DMUL R16, R18, R18 ;  /* 0x0000001212107228 */ /* 0x001fd00000000000 */
[----:B------:R-:W-:-:S08]  /*2c30*/  DFMA R16, R32, -R16, 1 ;  /* 0x3ff000002010742b */ /* 0x000fd00000000810 */
[----:B------:R-:W-:Y:S02]  /*2c40*/  DFMA R12, R16, R12, 0.5 ;  /* 0x3fe00000100c742b */ /* 0x000fe4000000000c */
[----:B------:R-:W-:-:S08]  /*2c50*/  DMUL R16, R18, R16 ;  /* 0x0000001012107228 */ /* 0x000fd00000000000 */
[----:B------:R-:W-:-:S08]  /*2c60*/  DFMA R16, R12, R16, R18 ;  /* 0x000000100c10722b */ /* 0x000fd00000000012 */
[----:B------:R-:W-:Y:S02]  /*2c70*/  DMUL R12, R32, R16 ;  /* 0x00000010200c7228 */ /* 0x000fe40000000000 */
[----:B------:R-:W-:-:S06]  /*2c80*/  VIADD R17, R17, 0xfff00000 ;  /* 0xfff0000011117836 */ /* 0x000fcc0000000000 */
[----:B------:R-:W-:-:S08]  /*2c90*/  DFMA R18, R12, -R12, R32 ;  /* 0x8000000c0c12722b */ /* 0x000fd00000000020 */
[----:B------:R-:W-:-:S10]  /*2ca0*/  DFMA R12, R16, R18, R12 ;  /* 0x00000012100c722b */ /* 0x000fd4000000000c */
[----:B------:R-:W-:Y:S01]  /*2cb0*/  VIADD R13, R13, 0xfcb00000 ;  /* 0xfcb000000d0d7836 */ /* 0x000fe20000000000 */
[----:B------:R-:W-:Y:S06]  /*2cc0*/  BRA `(.L_x_63) ;  /* 0x0000000000047947 */ /* 0x000fec0003800000 */
.L_x_64:
[----:B------:R-:W-:-:S11]  /*2cd0*/  DADD R12, R18, R18 ;  /* 0x00000000120c7229 */ /* 0x000fd60000000012 */
.L_x_63:
[----:B------:R-:W-:Y:S05]  /*2ce0*/  BSYNC.RECONVERGENT B2 ;  /* 0x0000000000027941 */ /* 0x000fea0003800200 */
.L_x_61:
[----:B------:R-:W-:-:S04]  /*2cf0*/  IMAD.MOV.U32 R15, RZ, RZ, 0x0 ;  /* 0x00000000ff0f7424 */ /* 0x000fc800078e00ff */
[----:B------:R-:W-:Y:S05]  /*2d00*/  RET.REL.NODEC R14 `(_Z5tracePdP17curandStateXORWOWS1_Pyi) ;  /* 0xffffffd00ebc7950 */ /* 0x000fea0003c3ffff */
        .type           $_Z5tracePdP17curandStateXORWOWS1_Pyi$__internal_accurate_pow,@function
        .size           $_Z5tracePdP17curandStateXORWOWS1_Pyi$__internal_accurate_pow,($_Z5tracePdP17curandStateXORWOWS1_Pyi$__internal_trig_reduction_slowpathd - $_Z5tracePdP17curandStateXORWOWS1_Pyi$__internal_accurate_pow)
$_Z5tracePdP17curandStateXORWOWS1_Pyi$__internal_accurate_pow:
[----:B------:R-:W-:Y:S01]  /*2d10*/  DADD R10, -RZ, |R30| ;  /* 0x00000000ff0a7229 */ /* 0x000fe2000000051e */
[----:B------:R-:W-:Y:S01]  /*2d20*/  IMAD.MOV.U32 R16, RZ, RZ, RZ ;  /* 0x000000ffff107224 */ /* 0x000fe200078e00ff */
[----:B------:R-:W-:Y:S01]  /*2d30*/  UMOV UR4, 0x7d2cafe2 ;  /* 0x7d2cafe200047882 */ /* 0x000fe20000000000 */
[----:B------:R-:W-:Y:S01]  /*2d40*/  IMAD.MOV.U32 R26, RZ, RZ, 0x41ad3b5a ;  /* 0x41ad3b5aff1a7424 */ /* 0x000fe200078e00ff */
[----:B------:R-:W-:Y:S01]  /*2d50*/  UMOV UR5, 0x3eb0f5ff ;  /* 0x3eb0f5ff00057882 */ /* 0x000fe20000000000 */
[----:B------:R-:W-:Y:S01]  /*2d60*/  IMAD.MOV.U32 R27, RZ, RZ, 0x3ed0f5d2 ;  /* 0x3ed0f5d2ff1b7424 */ /* 0x000fe200078e00ff */
[----:B------:R-:W-:Y:S01]  /*2d70*/  UMOV UR10, 0x3b39803f ;  /* 0x3b39803f000a7882 */ /* 0x000fe20000000000 */
[----:B------:R-:W-:-:S03]  /*2d80*/  UMOV UR11, 0x3c7abc9e ;  /* 0x3c7abc9e000b7882 */ /* 0x000fc60000000000 */
[----:B------:R-:W-:Y:S02]  /*2d90*/  ISETP.GT.U32.AND P0, PT, R11, 0xfffff, PT ;  /* 0x000fffff0b00780c */ /* 0x000fe40003f04070 */
[----:B------:R-:W-:-:S11]  /*2da0*/  MOV R9, R11 ;  /* 0x0000000b00097202 */ /* 0x000fd60000000f00 */
[----:B------:R-:W-:-:S10]  /*2db0*/  @!P0 DMUL R32, R10, 1.80143985094819840000e+16 ;  /* 0x435000000a208828 */ /* 0x000fd40000000000 */
[----:B------:R-:W-:Y:S02]  /*2dc0*/  @!P0 IMAD.MOV.U32 R9, RZ, RZ, R33 ;  /* 0x000000ffff098224 */ /* 0x000fe400078e0021 */
[----:B------:R-:W-:-:S03]  /*2dd0*/  @!P0 IMAD.MOV.U32 R10, RZ, RZ, R32 ;  /* 0x000000ffff0a8224 */ /* 0x000fc600078e0020 */
[----:B------:R-:W-:Y:S01]  /*2de0*/  LOP3.LUT R9, R9, 0x800fffff, RZ, 0xc0, !PT ;  /* 0x800fffff09097812 */ /* 0x000fe200078ec0ff */
[----:B------:R-:W-:Y:S01]  /*2df0*/  IMAD.MOV.U32 R14, RZ, RZ, R10 ;  /* 0x000000ffff0e7224 */ /* 0x000fe200078e000a */
[----:B------:R-:W-:Y:S02]  /*2e00*/  SHF.R.U32.HI R10, RZ, 0x14, R11 ;  /* 0x00000014ff0a7819 */ /* 0x000fe4000001160b */
[----:B------:R-:W-:Y:S02]  /*2e10*/  LOP3.LUT R15, R9, 0x3ff00000, RZ, 0xfc, !PT ;  /* 0x3ff00000090f7812 */ /* 0x000fe400078efcff */
[----:B------:R-:W-:Y:S02]  /*2e20*/  @!P0 LEA.HI R10, R33, 0xffffffca, RZ, 0xc ;  /* 0xffffffca210a8811 */ /* 0x000fe400078f60ff */
[----:B------:R-:W-:-:S03]  /*2e30*/  ISETP.GE.U32.AND P1, PT, R15, 0x3ff6a09f, PT ;  /* 0x3ff6a09f0f00780c */ /* 0x000fc60003f26070 */
[----:B------:R-:W-:-:S10]  /*2e40*/  VIADD R11, R10, 0xfffffc01 ;  /* 0xfffffc010a0b7836 */ /* 0x000fd40000000000 */
[----:B------:R-:W-:Y:S02]  /*2e50*/  @P1 VIADD R9, R15, 0xfff00000 ;  /* 0xfff000000f091836 */ /* 0x000fe40000000000 */
[----:B------:R-:W-:Y:S02]  /*2e60*/  @P1 VIADD R11, R10, 0xfffffc02 ;  /* 0xfffffc020a0b1836 */ /* 0x000fe40000000000 */
[----:B------:R-:W-:-:S03]  /*2e70*/  @P1 IMAD.MOV.U32 R15, RZ, RZ, R9 ;  /* 0x000000ffff0f1224 */ /* 0x000fc600078e0009 */
[----:B------:R-:W-:Y:S01]  /*2e80*/  LOP3.LUT R10, R11, 0x80000000, RZ, 0x3c, !PT ;  /* 0x800000000b0a7812 */ /* 0x000fe200078e3cff */
[----:B------:R-:W-:Y:S02]  /*2e90*/  IMAD.MOV.U32 R11, RZ, RZ, 0x43300000 ;  /* 0x43300000ff0b7424 */ /* 0x000fe400078e00ff */
[C---:B------:R-:W-:Y:S02]  /*2ea0*/  DADD R24, R14.reuse, 1 ;  /* 0x3ff000000e187429 */ /* 0x040fe40000000000 */
[----:B------:R-:W-:-:S04]  /*2eb0*/  DADD R14, R14, -1 ;  /* 0xbff000000e0e7429 */ /* 0x000fc80000000000 */
[----:B------:R-:W0:Y:S02]  /*2ec0*/  MUFU.RCP64H R17, R25 ;  /* 0x0000001900117308 */ /* 0x000e240000001800 */
[----:B0-----:R-:W-:-:S08]  /*2ed0*/  DFMA R12, -R24, R16, 1 ;  /* 0x3ff00000180c742b */ /* 0x001fd00000000110 */
[----:B------:R-:W-:-:S08]  /*2ee0*/  DFMA R12, R12, R12, R12 ;  /* 0x0000000c0c0c722b */ /* 0x000fd0000000000c */
[----:B------:R-:W-:-:S08]  /*2ef0*/  DFMA R16, R16, R12, R16 ;  /* 0x0000000c1010722b */ /* 0x000fd00000000010 */
[----:B------:R-:W-:-:S08]  /*2f00*/  DMUL R12, R14, R16 ;  /* 0x000000100e0c7228 */ /* 0x000fd00000000000 */
[----:B------:R-:W-:-:S08]  /*2f10*/  DFMA R12, R14, R16, R12 ;  /* 0x000000100e0c722b */ /* 0x000fd0000000000c */
[----:B------:R-:W-:-:S08]  /*2f20*/  DMUL R18, R12, R12 ;  /* 0x0000000c0c127228 */ /* 0x000fd00000000000 */
[----:B------:R-:W-:Y:S01]  /*2f30*/  DFMA R24, R18, UR4, R26 ;  /* 0x0000000412187c2b */ /* 0x000fe2000800001a */
[----:B------:R-:W-:Y:S01]  /*2f40*/  UMOV UR4, 0x75488a3f ;  /* 0x75488a3f00047882 */ /* 0x000fe20000000000 */
[----:B------:R-:W-:Y:S01]  /*2f50*/  UMOV UR5, 0x3ef3b20a ;  /* 0x3ef3b20a00057882 */ /* 0x000fe20000000000 */
[----:B------:R-:W-:-:S05]  /*2f60*/  DADD R26, R14, -R12 ;  /* 0x000000000e1a7229 */ /* 0x000fca000000080c */
[----:B------:R-:W-:Y:S01]  /*2f70*/  DFMA R24, R18, R24, UR4 ;  /* 0x0000000412187e2b */ /* 0x000fe20008000018 */
[----:B------:R-:W-:Y:S01]  /*2f80*/  UMOV UR4, 0xe4faecd5 ;  /* 0xe4faecd500047882 */ /* 0x000fe20000000000 */
[----:B------:R-:W-:Y:S01]  /*2f90*/  UMOV UR5, 0x3f1745cd ;  /* 0x3f1745cd00057882 */ /* 0x000fe20000000000 */
[----:B------:R-:W-:Y:S02]  /*2fa0*/  DADD R34, R26, R26 ;  /* 0x000000001a227229 */ /* 0x000fe4000000001a */
[----:B------:R-:W-:-:S03]  /*2fb0*/  DMUL R26, R12, R12 ;  /* 0x0000000c0c1a7228 */ /* 0x000fc60000000000 */
[----:B------:R-:W-:Y:S01]  /*2fc0*/  DFMA R24, R18, R24, UR4 ;  /* 0x0000000412187e2b */ /* 0x000fe20008000018 */
[----:B------:R-:W-:Y:S01]  /*2fd0*/  UMOV UR4, 0x258a578b ;  /* 0x258a578b00047882 */ /* 0x000fe20000000000 */
[----:B------:R-:W-:Y:S01]  /*2fe0*/  UMOV UR5, 0x3f3c71c7 ;  /* 0x3f3c71c700057882 */ /* 0x000fe20000000000 */
[----:B------:R-:W-:Y:S02]  /*2ff0*/  DFMA R34, R14, -R12, R34 ;  /* 0x8000000c0e22722b */ /* 0x000fe40000000022 */
[----:B------:R-:W-:-:S03]  /*3000*/  DMUL R14, R12, R26 ;  /* 0x0000001a0c0e7228 */ /* 0x000fc60000000000 */
[----:B------:R-:W-:Y:S01]  /*3010*/  DFMA R24, R18, R24, UR4 ;  /* 0x0000000412187e2b */ /* 0x000fe20008000018 */
[----:B------:R-:W-:Y:S01]  /*3020*/  UMOV UR4, 0x9242b910 ;  /* 0x9242b91000047882 */ /* 0x000fe20000000000 */
[----:B------:R-:W-:Y:S01]  /*3030*/  UMOV UR5, 0x3f624924 ;  /* 0x3f62492400057882 */ /* 0x000fe20000000000 */
[----:B------:R-:W-:Y:S02]  /*3040*/  DMUL R16, R16, R34 ;  /* 0x0000002210107228 */ /* 0x000fe40000000000 */
[C---:B------:R-:W-:Y:S02]  /*3050*/  DFMA R38, R12.reuse, R26, -R14 ;  /* 0x0000001a0c26722b */ /* 0x040fe4000000080e */
[----:B------:R-:W-:Y:S02]  /*3060*/  DFMA R34, R12, R12, -R26 ;  /* 0x0000000c0c22722b */ /* 0x000fe4000000081a */
[----:B------:R-:W-:Y:S01]  /*3070*/  DFMA R24, R18, R24, UR4 ;  /* 0x0000000412187e2b */ /* 0x000fe20008000018 */
[----:B------:R-:W-:Y:S01]  /*3080*/  UMOV UR4, 0x99999dfb ;  /* 0x99999dfb00047882 */ /* 0x000fe20000000000 */
[----:B------:R-:W-:-:S02]  /*3090*/  UMOV UR5, 0x3f899999 ;  /* 0x3f89999900057882 */ /* 0x000fc40000000000 */
[----:B------:R-:W-:-:S04]  /*30a0*/  DFMA R38, R16, R26, R38 ;  /* 0x0000001a1026722b */ /* 0x000fc80000000026 */
[----:B------:R-:W-:Y:S01]  /*30b0*/  DFMA R28, R18, R24, UR4 ;  /* 0x00000004121c7e2b */ /* 0x000fe20008000018 */
[----:B------:R-:W-:Y:S01]  /*30c0*/  UMOV UR4, 0x55555555 ;  /* 0x5555555500047882 */ /* 0x000fe20000000000 */
[----:B------:R-:W-:-:S06]  /*30d0*/  UMOV UR5, 0x3fb55555 ;  /* 0x3fb5555500057882 */ /* 0x000fcc0000000000 */
[----:B------:R-:W-:-:S08]  /*30e0*/  DFMA R24, R18, R28, UR4 ;  /* 0x0000000412187e2b */ /* 0x000fd0000800001c */
[----:B------:R-:W-:Y:S01]  /*30f0*/  DADD R36, -R24, UR4 ;  /* 0x0000000418247e29 */ /* 0x000fe20008000100 */
[----:B------:R-:W-:Y:S01]  /*3100*/  UMOV UR4, 0xb9e7b0 ;  /* 0x00b9e7b000047882 */ /* 0x000fe20000000000 */
[----:B------:R-:W-:-:S06]  /*3110*/  UMOV UR5, 0x3c46a4cb ;  /* 0x3c46a4cb00057882 */ /* 0x000fcc0000000000 */
[----:B------:R-:W-:Y:S01]  /*3120*/  DFMA R28, R18, R28, R36 ;  /* 0x0000001c121c722b */ /* 0x000fe20000000024 */
[----:B------:R-:W-:Y:S02]  /*3130*/  VIADD R37, R17, 0x100000 ;  /* 0x0010000011257836 */ /* 0x000fe40000000000 */
[----:B------:R-:W-:-:S05]  /*3140*/  IMAD.MOV.U32 R36, RZ, RZ, R16 ;  /* 0x000000ffff247224 */ /* 0x000fca00078e0010 */
[----:B------:R-:W-:Y:S01]  /*3150*/  DADD R28, R28, -UR4 ;  /* 0x800000041c1c7e29 */ /* 0x000fe20008000000 */
[----:B------:R-:W-:Y:S01]  /*3160*/  UMOV UR4, 0x80000000 ;  /* 0x8000000000047882 */ /* 0x000fe20000000000 */
[----:B------:R-:W-:Y:S01]  /*3170*/  DFMA R34, R12, R36, R34 ;  /* 0x000000240c22722b */ /* 0x000fe20000000022 */
[----:B------:R-:W-:-:S05]  /*3180*/  UMOV UR5, 0x43300000 ;  /* 0x4330000000057882 */ /* 0x000fca0000000000 */
[----:B------:R-:W-:Y:S02]  /*3190*/  DADD R18, R24, R28 ;  /* 0x0000000018127229 */ /* 0x000fe4000000001c */
[----:B------:R-:W-:-:S06]  /*31a0*/  DFMA R34, R12, R34, R38 ;  /* 0x000000220c22722b */ /* 0x000fcc0000000026 */
[----:B------:R-:W-:Y:S02]  /*31b0*/  DMUL R26, R18, R14 ;  /* 0x0000000e121a7228 */ /* 0x000fe40000000000 */
[----:B------:R-:W-:-:S06]  /*31c0*/  DADD R24, R24, -R18 ;  /* 0x0000000018187229 */ /* 0x000fcc0000000812 */
[----:B------:R-:W-:Y:S02]  /*31d0*/  DFMA R36, R18, R14, -R26 ;  /* 0x0000000e1224722b */ /* 0x000fe4000000081a */
[----:B------:R-:W-:-:S06]  /*31e0*/  DADD R24, R28, R24 ;  /* 0x000000001c187229 */ /* 0x000fcc0000000018 */
[----:B------:R-:W-:-:S08]  /*31f0*/  DFMA R34, R18, R34, R36 ;  /* 0x000000221222722b */ /* 0x000fd00000000024 */
[----:B------:R-:W-:-:S08]  /*3200*/  DFMA R24, R24, R14, R34 ;  /* 0x0000000e1818722b */ /* 0x000fd00000000022 */
[----:B------:R-:W-:-:S08]  /*3210*/  DADD R18, R26, R24 ;  /* 0x000000001a127229 */ /* 0x000fd00000000018 */
[--C-:B------:R-:W-:Y:S02]  /*3220*/  DADD R14, R12, R18.reuse ;  /* 0x000000000c0e7229 */ /* 0x100fe40000000012 */
[----:B------:R-:W-:-:S06]  /*3230*/  DADD R26, R26, -R18 ;  /* 0x000000001a1a7229 */ /* 0x000fcc0000000812 */
[----:B------:R-:W-:Y:S02]  /*3240*/  DADD R12, R12, -R14 ;  /* 0x000000000c0c7229 */ /* 0x000fe4000000080e */
[----:B------:R-:W-:-:S06]  /*3250*/  DADD R26, R24, R26 ;  /* 0x00000000181a7229 */ /* 0x000fcc000000001a */
[----:B------:R-:W-:-:S08]  /*3260*/  DADD R12, R18, R12 ;  /* 0x00000000120c7229 */ /* 0x000fd0000000000c */
[----:B------:R-:W-:-:S08]  /*3270*/  DADD R12, R26, R12 ;  /* 0x000000001a0c7229 */ /* 0x000fd0000000000c */
[----:B------:R-:W-:Y:S02]  /*3280*/  DADD R12, R16, R12 ;  /* 0x00000000100c7229 */ /* 0x000fe4000000000c */
[----:B------:R-:W-:Y:S01]  /*3290*/  DADD R16, R10, -UR4 ;  /* 0x800000040a107e29 */ /* 0x000fe20008000000 */
[----:B------:R-:W-:Y:S01]  /*32a0*/  UMOV UR4, 0xfefa39ef ;  /* 0xfefa39ef00047882 */ /* 0x000fe20000000000 */
[----:B------:R-:W-:-:S04]  /*32b0*/  UMOV UR5, 0x3fe62e42 ;  /* 0x3fe62e4200057882 */ /* 0x000fc80000000000 */
[----:B------:R-:W-:-:S08]  /*32c0*/  DADD R10, R14, R12 ;  /* 0x000000000e0a7229 */ /* 0x000fd0000000000c */
[--C-:B------:R-:W-:Y:S02]  /*32d0*/  DFMA R18, R16, UR4, R10.reuse ;  /* 0x0000000410127c2b */ /* 0x100fe4000800000a */
[----:B------:R-:W-:-:S06]  /*32e0*/  DADD R14, R14, -R10 ;  /* 0x000000000e0e7229 */ /* 0x000fcc000000080a */
[----:B------:R-:W-:Y:S02]  /*32f0*/  DFMA R24, R16, -UR4, R18 ;  /* 0x8000000410187c2b */ /* 0x000fe40008000012 */
[----:B------:R-:W-:-:S06]  /*3300*/  DADD R14, R12, R14 ;  /* 0x000000000c0e7229 */ /* 0x000fcc000000000e */
[----:B------:R-:W-:-:S08]  /*3310*/  DADD R24, -R10, R24 ;  /* 0x000000000a187229 */ /* 0x000fd00000000118 */
[----:B------:R-:W-:-:S08]  /*3320*/  DADD R14, R14, -R24 ;  /* 0x000000000e0e7229 */ /* 0x000fd00000000818 */
[----:B------:R-:W-:-:S08]  /*3330*/  DFMA R14, R16, UR10, R14 ;  /* 0x0000000a100e7c2b */ /* 0x000fd0000800000e */
[----:B------:R-:W-:-:S08]  /*3340*/  DADD R12, R18, R14 ;  /* 0x00000000120c7229 */ /* 0x000fd0000000000e */
[----:B------:R-:W-:Y:S02]  /*3350*/  DADD R18, R18, -R12 ;  /* 0x0000000012127229 */ /* 0x000fe4000000080c */
[----:B------:R-:W-:-:S06]  /*3360*/  DMUL R10, R12, 2 ;  /* 0x400000000c0a7828 */ /* 0x000fcc0000000000 */
[----:B------:R-:W-:Y:S02]  /*3370*/  DADD R16, R14, R18 ;  /* 0x000000000e107229 */ /* 0x000fe40000000012 */
[----:B------:R-:W-:Y:S01]  /*3380*/  DFMA R12, R12, 2, -R10 ;  /* 0x400000000c0c782b */ /* 0x000fe2000000080a */
[----:B------:R-:W-:Y:S01]  /*3390*/  IMAD.MOV.U32 R14, RZ, RZ, 0x652b82fe ;  /* 0x652b82feff0e7424 */ /* 0x000fe200078e00ff */
[----:B------:R-:W-:-:S06]  /*33a0*/  MOV R15, 0x3ff71547 ;  /* 0x3ff71547000f7802 */ /* 0x000fcc0000000f00 */
[----:B------:R-:W-:-:S08]  /*33b0*/  DFMA R16, R16, 2, R12 ;  /* 0x400000001010782b */ /* 0x000fd0000000000c */
[----:B------:R-:W-:-:S08]  /*33c0*/  DADD R12, R10, R16 ;  /* 0x000000000a0c7229 */ /* 0x000fd00000000010 */
[----:B------:R-:W-:Y:S02]  /*33d0*/  DFMA R14, R12, R14, 6.75539944105574400000e+15 ;  /* 0x433800000c0e742b */ /* 0x000fe4000000000e */
[----:B------:R-:W-:Y:S01]  /*33e0*/  FSETP.GEU.AND P0, PT, |R13|, 4.1917929649353027344, PT ;  /* 0x4086232b0d00780b */ /* 0x000fe20003f0e200 */
[----:B------:R-:W-:-:S05]  /*33f0*/  DADD R10, R10, -R12 ;  /* 0x000000000a0a7229 */ /* 0x000fca000000080c */
[----:B------:R-:W-:-:S03]  /*3400*/  DADD R18, R14, -6.75539944105574400000e+15 ;  /* 0xc33800000e127429 */ /* 0x000fc60000000000 */
[----:B------:R-:W-:-:S05]  /*3410*/  DADD R16, R16, R10 ;  /* 0x0000000010107229 */ /* 0x000fca000000000a */
[----:B------:R-:W-:Y:S01]  /*3420*/  DFMA R24, R18, -UR4, R12 ;  /* 0x8000000412187c2b */ /* 0x000fe2000800000c */
[----:B------:R-:W-:Y:S01]  /*3430*/  UMOV UR4, 0x3b39803f ;  /* 0x3b39803f00047882 */ /* 0x000fe20000000000 */
[----:B------:R-:W-:-:S06]  /*3440*/  UMOV UR5, 0x3c7abc9e ;  /* 0x3c7abc9e00057882 */ /* 0x000fcc0000000000 */
[----:B------:R-:W-:Y:S01]  /*3450*/  DFMA R18, R18, -UR4, R24 ;  /* 0x8000000412127c2b */ /* 0x000fe20008000018 */
[----:B------:R-:W-:Y:S01]  /*3460*/  UMOV UR4, 0x69ce2bdf ;  /* 0x69ce2bdf00047882 */ /* 0x000fe20000000000 */
[----:B------:R-:W-:Y:S01]  /*3470*/  IMAD.MOV.U32 R24, RZ, RZ, -0x35dec16 ;  /* 0xfca213eaff187424 */ /* 0x000fe200078e00ff */
[----:B------:R-:W-:Y:S01]  /*3480*/  UMOV UR5, 0x3e5ade15 ;  /* 0x3e5ade1500057882 */ /* 0x000fe20000000000 */
[----:B------:R-:W-:-:S06]  /*3490*/  IMAD.MOV.U32 R25, RZ, RZ, 0x3e928af3 ;  /* 0x3e928af3ff197424 */ /* 0x000fcc00078e00ff */
[----:B------:R-:W-:Y:S01]  /*34a0*/  DFMA R24, R18, UR4, R24 ;  /* 0x0000000412187c2b */ /* 0x000fe20008000018 */
[----:B------:R-:W-:Y:S01]  /*34b0*/  UMOV UR4, 0x62401315 ;  /* 0x6240131500047882 */ /* 0x000fe20000000000 */
[----:B------:R-:W-:-:S06]  /*34c0*/  UMOV UR5, 0x3ec71dee ;  /* 0x3ec71dee00057882 */ /* 0x000fcc0000000000 */
[----:B------:R-:W-:Y:S01]  /*34d0*/  DFMA R24, R18, R24, UR4 ;  /* 0x0000000412187e2b */ /* 0x000fe20008000018 */
        /* <DEDUP_REMOVED lines=20> */
[----:B------:R-:W-:-:S08]  /*3620*/  DFMA R24, R18, R24, UR4 ;  /* 0x0000000412187e2b */ /* 0x000fd00008000018 */
[----:B------:R-:W-:-:S08]  /*3630*/  DFMA R24, R18, R24, 1 ;  /* 0x3ff000001218742b */ /* 0x000fd00000000018 */
[----:B------:R-:W-:-:S10]  /*3640*/  DFMA R24, R18, R24, 1 ;  /* 0x3ff000001218742b */ /* 0x000fd40000000018 */
[----:B------:R-:W-:Y:S02]  /*3650*/  IMAD R11, R14, 0x100000, R25 ;  /* 0x001000000e0b7824 */ /* 0x000fe400078e0219 */
[----:B------:R-:W-:Y:S01]  /*3660*/  IMAD.MOV.U32 R10, RZ, RZ, R24 ;  /* 0x000000ffff0a7224 */ /* 0x000fe200078e0018 */
[----:B------:R-:W-:Y:S06]  /*3670*/  @!P0 BRA `(.L_x_65) ;  /* 0x0000000000348947 */ /* 0x000fec0003800000 */
[----:B------:R-:W-:Y:S01]  /*3680*/  FSETP.GEU.AND P1, PT, |R13|, 4.2275390625, PT ;  /* 0x408748000d00780b */ /* 0x000fe20003f2e200 */
[C---:B------:R-:W-:Y:S02]  /*3690*/  DADD R10, R12.reuse, +INF ;  /* 0x7ff000000c0a7429 */ /* 0x040fe40000000000 */
[----:B------:R-:W-:-:S08]  /*36a0*/  DSETP.GEU.AND P0, PT, R12, RZ, PT ;  /* 0x000000ff0c00722a */ /* 0x000fd00003f0e000 */
[----:B------:R-:W-:Y:S02]  /*36b0*/  FSEL R10, R10, RZ, P0 ;  /* 0x000000ff0a0a7208 */ /* 0x000fe40000000000 */
[----:B------:R-:W-:Y:S01]  /*36c0*/  @!P1 LEA.HI R9, R14, R14, RZ, 0x1 ;  /* 0x0000000e0e099211 */ /* 0x000fe200078f08ff */
[----:B------:R-:W-:Y:S01]  /*36d0*/  @!P1 IMAD.MOV.U32 R12, RZ, RZ, R24 ;  /* 0x000000ffff0c9224 */ /* 0x000fe200078e0018 */
[----:B------:R-:W-:Y:S02]  /*36e0*/  FSEL R11, R11, RZ, P0 ;  /* 0x000000ff0b0b7208 */ /* 0x000fe40000000000 */
[----:B------:R-:W-:-:S05]  /*36f0*/  @!P1 SHF.R.S32.HI R9, RZ, 0x1, R9 ;  /* 0x00000001ff099819 */ /* 0x000fca0000011409 */
[----:B------:R-:W-:Y:S02]  /*3700*/  @!P1 IMAD.IADD R14, R14, 0x1, -R9 ;  /* 0x000000010e0e9824 */ /* 0x000fe400078e0a09 */
[----:B------:R-:W-:-:S03]  /*3710*/  @!P1 IMAD R13, R9, 0x100000, R25 ;  /* 0x00100000090d9824 */ /* 0x000fc600078e0219 */
[----:B------:R-:W-:Y:S01]  /*3720*/  @!P1 LEA R15, R14, 0x3ff00000, 0x14 ;  /* 0x3ff000000e0f9811 */ /* 0x000fe200078ea0ff */
[----:B------:R-:W-:-:S06]  /*3730*/  @!P1 IMAD.MOV.U32 R14, RZ, RZ, RZ ;  /* 0x000000ffff0e9224 */ /* 0x000fcc00078e00ff */
[----:B------:R-:W-:-:S11]  /*3740*/  @!P1 DMUL R10, R12, R14 ;  /* 0x0000000e0c0a9228 */ /* 0x000fd60000000000 */
.L_x_65:
[----:B------:R-:W-:Y:S01]  /*3750*/  DFMA R12, R16, R10, R10 ;  /* 0x0000000a100c722b */ /* 0x000fe2000000000a */
[----:B------:R-:W-:Y:S01]  /*3760*/  IMAD.MOV.U32 R9, RZ, RZ, 0x0 ;  /* 0x00000000ff097424 */ /* 0x000fe200078e00ff */
[----:B------:R-:W-:-:S08]  /*3770*/  DSETP.NEU.AND P0, PT, |R10|, +INF , PT ;  /* 0x7ff000000a00742a */ /* 0x000fd00003f0d200 */
[----:B------:R-:W-:Y:S02]  /*3780*/  FSEL R10, R10, R12, !P0 ;  /* 0x0000000c0a0a7208 */ /* 0x000fe40004000000 */
[----:B------:R-:W-:Y:S01]  /*3790*/  FSEL R11, R11, R13, !P0 ;  /* 0x0000000d0b0b7208 */ /* 0x000fe20004000000 */
[----:B------:R-:W-:Y:S06]  /*37a0*/  RET.REL.NODEC R8 `(_Z5tracePdP17curandStateXORWOWS1_Pyi) ;  /* 0xffffffc808147950 */ /* 0x000fec0003c3ffff */
        .type           $_Z5tracePdP17curandStateXORWOWS1_Pyi$__internal_trig_reduction_slowpathd,@function
        .size           $_Z5tracePdP17curandStateXORWOWS1_Pyi$__internal_trig_reduction_slowpathd,(.L_x_77 - $_Z5tracePdP17curandStateXORWOWS1_Pyi$__internal_trig_reduction_slowpathd)
$_Z5tracePdP17curandStateXORWOWS1_Pyi$__internal_trig_reduction_slowpathd:
[----:B------:R-:W-:Y:S01]  /*37b0*/  SHF.R.U32.HI R8, RZ, 0x14, R18 ;  /* 0x00000014ff087819 */ /* 0x000fe20000011612 */
[----:B------:R-:W-:Y:S02]  /*37c0*/  IMAD.MOV.U32 R12, RZ, RZ, R6 ;  /* 0x000000ffff0c7224 */ /* 0x000fe400078e0006 */
[----:B------:R-:W-:Y:S01]  /*37d0*/  IMAD.MOV.U32 R7, RZ, RZ, R18 ;  /* 0x000000ffff077224 */ /* 0x000fe200078e0012 */
[----:B------:R-:W-:Y:S01]  /*37e0*/  LOP3.LUT R9, R8, 0x7ff, RZ, 0xc0, !PT ;  /* 0x000007ff08097812 */ /* 0x000fe200078ec0ff */
[----:B------:R-:W-:-:S03]  /*37f0*/  IMAD.MOV.U32 R6, RZ, RZ, RZ ;  /* 0x000000ffff067224 */ /* 0x000fc600078e00ff */
[----:B------:R-:W-:-:S13]  /*3800*/  ISETP.NE.AND P0, PT, R9, 0x7ff, PT ;  /* 0x000007ff0900780c */ /* 0x000fda0003f05270 */
[----:B------:R-:W-:Y:S05]  /*3810*/  @!P0 BRA `(.L_x_66) ;  /* 0x0000000800488947 */ /* 0x000fea0003800000 */
[----:B------:R-:W-:Y:S01]  /*3820*/  VIADD R6, R9, 0xfffffc00 ;  /* 0xfffffc0009067836 */ /* 0x000fe20000000000 */
[----:B------:R-:W-:Y:S01]  /*3830*/  BSSY.RECONVERGENT B3, `(.L_x_67) ;  /* 0x000002f000037945 */ /* 0x000fe20003800200 */
[----:B------:R-:W-:-:S03]  /*3840*/  CS2R R26, SRZ ;  /* 0x00000000001a7805 */ /* 0x000fc6000001ff00 */
[----:B------:R-:W-:Y:S02]  /*3850*/  SHF.R.U32.HI R9, RZ, 0x6, R6 ;  /* 0x00000006ff097819 */ /* 0x000fe40000011606 */
[----:B------:R-:W-:Y:S02]  /*3860*/  ISETP.GE.U32.AND P0, PT, R6, 0x80, PT ;  /* 0x000000800600780c */ /* 0x000fe40003f06070 */
[C---:B------:R-:W-:Y:S02]  /*3870*/  IADD3 R14, PT, PT, -R9.reuse, 0x13, RZ ;  /* 0x00000013090e7810 */ /* 0x040fe40007ffe1ff */
[----:B------:R-:W-:Y:S02]  /*3880*/  IADD3 R19, PT, PT, -R9, 0xf, RZ ;  /* 0x0000000f09137810 */ /* 0x000fe40007ffe1ff */
[----:B------:R-:W-:-:S04]  /*3890*/  SEL R14, R14, 0x12, P0 ;  /* 0x000000120e0e7807 */ /* 0x000fc80000000000 */
[----:B------:R-:W-:-:S13]  /*38a0*/  ISETP.GE.AND P0, PT, R19, R14, PT ;  /* 0x0000000e1300720c */ /* 0x000fda0003f06270 */
[----:B------:R-:W-:Y:S05]  /*38b0*/  @P0 BRA `(.L_x_68) ;  /* 0x0000000000980947 */ /* 0x000fea0003800000 */
[----:B------:R-:W0:Y:S01]  /*38c0*/  LDC.64 R32, c[0x0][0x358] ;  /* 0x0000d600ff207b82 */ /* 0x000e220000000a00 */
[C---:B------:R-:W-:Y:S01]  /*38d0*/  SHF.L.U64.HI R17, R12.reuse, 0xb, R7 ;  /* 0x0000000b0c117819 */ /* 0x040fe20000010207 */
[----:B------:R-:W-:Y:S01]  /*38e0*/  BSSY.RECONVERGENT B4, `(.L_x_69) ;  /* 0x0000022000047945 */ /* 0x000fe20003800200 */
[----:B------:R-:W-:Y:S01]  /*38f0*/  IMAD.SHL.U32 R15, R12, 0x800, RZ ;  /* 0x000008000c0f7824 */ /* 0x000fe200078e00ff */
[----:B------:R-:W-:Y:S02]  /*3900*/  IADD3 R16, PT, PT, RZ, -R9, -R14 ;  /* 0x80000009ff107210 */ /* 0x000fe40007ffe80e */
[----:B------:R-:W-:Y:S02]  /*3910*/  CS2R R26, SRZ ;  /* 0x00000000001a7805 */ /* 0x000fe4000001ff00 */
[----:B------:R-:W-:Y:S02]  /*3920*/  MOV R34, RZ ;  /* 0x000000ff00227202 */ /* 0x000fe40000000f00 */
[----:B------:R-:W-:-:S07]  /*3930*/  LOP3.LUT R17, R17, 0x80000000, RZ, 0xfc, !PT ;  /* 0x8000000011117812 */ /* 0x000fce00078efcff */
.L_x_70:
[----:B------:R-:W1:Y:S01]  /*3940*/  LDC.64 R6, c[0x4][0x40] ;  /* 0x01001000ff067b82 */ /* 0x000e620000000a00 */
[----:B0-----:R-:W-:Y:S02]  /*3950*/  R2UR UR4, R32 ;  /* 0x00000000200472ca */ /* 0x001fe400000e0000 */
[----:B------:R-:W-:Y:S01]  /*3960*/  R2UR UR5, R33 ;  /* 0x00000000210572ca */ /* 0x000fe200000e0000 */
[----:B-1----:R-:W-:-:S12]  /*3970*/  IMAD.WIDE R6, R19, 0x8, R6 ;  /* 0x0000000813067825 */ /* 0x002fd800078e0206 */
[----:B------:R-:W2:Y:S01]  /*3980*/  LDG.E.64.CONSTANT R6, desc[UR4][R6.64] ;  /* 0x0000000406067981 */ /* 0x000ea2000c1e9b00 */
[----:B------:R-:W-:Y:S02]  /*3990*/  IMAD.MOV.U32 R12, RZ, RZ, R26 ;  /* 0x000000ffff0c7224 */ /* 0x000fe400078e001a */
[----:B------:R-:W-:Y:S02]  /*39a0*/  IMAD.MOV.U32 R13, RZ, RZ, R27 ;  /* 0x000000ffff0d7224 */ /* 0x000fe400078e001b */
[----:B------:R-:W-:Y:S02]  /*39b0*/  VIADD R16, R16, 0x1 ;  /* 0x0000000110107836 */ /* 0x000fe40000000000 */
[----:B------:R-:W-:Y:S02]  /*39c0*/  VIADD R19, R19, 0x1 ;  /* 0x0000000113137836 */ /* 0x000fe40000000000 */
[----:B--2---:R-:W-:-:S04]  /*39d0*/  IMAD.WIDE.U32 R12, P2, R6, R15, R12 ;  /* 0x0000000f060c7225 */ /* 0x004fc8000784000c */
[----:B------:R-:W-:Y:S02]  /*39e0*/  IMAD R25, R6, R17, RZ ;  /* 0x0000001106197224 */ /* 0x000fe400078e02ff */
[CC--:B------:R-:W-:Y:S02]  /*39f0*/  IMAD R26, R7.reuse, R15.reuse, RZ ;  /* 0x0000000f071a7224 */ /* 0x0c0fe400078e02ff */
[----:B------:R-:W-:Y:S01]  /*3a00*/  IMAD.HI.U32 R27, R7, R15, RZ ;  /* 0x0000000f071b7227 */ /* 0x000fe200078e00ff */
[----:B------:R-:W-:-:S03]  /*3a10*/  IADD3 R13, P0, PT, R25, R13, RZ ;  /* 0x0000000d190d7210 */ /* 0x000fc60007f1e0ff */
[----:B------:R-:W-:Y:S01]  /*3a20*/  IMAD R25, R34, 0x8, R1 ;  /* 0x0000000822197824 */ /* 0x000fe200078e0201 */
[----:B------:R-:W-:Y:S01]  /*3a30*/  IADD3 R13, P1, PT, R26, R13, RZ ;  /* 0x0000000d1a0d7210 */ /* 0x000fe20007f3e0ff */
[----:B------:R-:W-:-:S04]  /*3a40*/  IMAD.HI.U32 R26, R6, R17, RZ ;  /* 0x00000011061a7227 */ /* 0x000fc800078e00ff */
[----:B------:R-:W-:Y:S01]  /*3a50*/  IMAD.X R6, RZ, RZ, R26, P2 ;  /* 0x000000ffff067224 */ /* 0x000fe200010e061a */
[----:B------:R1:W-:Y:S01]  /*3a60*/  STL.64 [R25], R12 ;  /* 0x0000000c19007387 */ /* 0x0003e20000100a00 */
[----:B------:R-:W-:-:S03]  /*3a70*/  IMAD.HI.U32 R35, R7, R17, RZ ;  /* 0x0000001107237227 */ /* 0x000fc600078e00ff */
[----:B------:R-:W-:Y:S01]  /*3a80*/  IADD3.X R6, P0, PT, R27, R6, RZ, P0, !PT ;  /* 0x000000061b067210 */ /* 0x000fe2000071e4ff */
[----:B------:R-:W-:Y:S02]  /*3a90*/  IMAD R7, R7, R17, RZ ;  /* 0x0000001107077224 */ /* 0x000fe400078e02ff */
[----:B------:R-:W-:-:S03]  /*3aa0*/  VIADD R34, R34, 0x1 ;  /* 0x0000000122227836 */ /* 0x000fc60000000000 */
[----:B------:R-:W-:Y:S01]  /*3ab0*/  IADD3.X R26, P1, PT, R7, R6, RZ, P1, !PT ;  /* 0x00000006071a7210 */ /* 0x000fe20000f3e4ff */
[----:B------:R-:W-:Y:S01]  /*3ac0*/  IMAD.X R6, RZ, RZ, R35, P0 ;  /* 0x000000ffff067224 */ /* 0x000fe200000e0623 */
[----:B------:R-:W-:-:S03]  /*3ad0*/  ISETP.NE.AND P0, PT, R16, -0xf, PT ;  /* 0xfffffff11000780c */ /* 0x000fc60003f05270 */
[----:B------:R-:W-:-:S10]  /*3ae0*/  IMAD.X R27, RZ, RZ, R6, P1 ;  /* 0x000000ffff1b7224 */ /* 0x000fd400008e0606 */
[----:B-1----:R-:W-:Y:S05]  /*3af0*/  @P0 BRA `(.L_x_70) ;  /* 0xfffffffc00900947 */ /* 0x002fea000383ffff */
[----:B------:R-:W-:Y:S05]  /*3b00*/  BSYNC.RECONVERGENT B4 ;  /* 0x0000000000047941 */ /* 0x000fea0003800200 */
.L_x_69:
[----:B------:R-:W-:-:S07]  /*3b10*/  IMAD.MOV.U32 R19, RZ, RZ, R14 ;  /* 0x000000ffff137224 */ /* 0x000fce00078e000e */
.L_x_68:
[----:B------:R-:W-:Y:S05]  /*3b20*/  BSYNC.RECONVERGENT B3 ;  /* 0x0000000000037941 */ /* 0x000fea0003800200 */
.L_x_67:
[----:B------:R-:W-:Y:S01]  /*3b30*/  LOP3.LUT P0, R35, R8, 0x3f, RZ, 0xc0, !PT ;  /* 0x0000003f08237812 */ /* 0x000fe2000780c0ff */
[----:B------:R-:W-:-:S04]  /*3b40*/  IMAD.IADD R6, R9, 0x1, R19 ;  /* 0x0000000109067824 */ /* 0x000fc800078e0213 */
[----:B------:R-:W-:-:S05]  /*3b50*/  IMAD.U32 R33, R6, 0x8, R1 ;  /* 0x0000000806217824 */ /* 0x000fca00078e0001 */
[----:B------:R0:W-:Y:S04]  /*3b60*/  STL.64 [R33+-0x78], R26 ;  /* 0xffff881a21007387 */ /* 0x0001e80000100a00 */
[----:B------:R-:W2:Y:S04]  /*3b70*/  @P0 LDL.64 R14, [R1+0x8] ;  /* 0x00000800010e0983 */ /* 0x000ea80000100a00 */
[----:B------:R-:W3:Y:S04]  /*3b80*/  LDL.64 R8, [R1+0x10] ;  /* 0x0000100001087983 */ /* 0x000ee80000100a00 */
[----:B------:R-:W4:Y:S01]  /*3b90*/  LDL.64 R6, [R1+0x18] ;  /* 0x0000180001067983 */ /* 0x000f220000100a00 */
[----:B------:R-:W-:Y:S01]  /*3ba0*/  @P0 LOP3.LUT R12, R35, 0x3f, RZ, 0x3c, !PT ;  /* 0x0000003f230c0812 */ /* 0x000fe200078e3cff */
[----:B------:R-:W-:Y:S01]  /*3bb0*/  BSSY.RECONVERGENT B3, `(.L_x_71) ;  /* 0x0000034000037945 */ /* 0x000fe20003800200 */
[----:B--2---:R-:W-:-:S02]  /*3bc0*/  @P0 SHF.R.U64 R13, R14, 0x1, R15 ;  /* 0x000000010e0d0819 */ /* 0x004fc4000000120f */
[----:B------:R-:W-:Y:S02]  /*3bd0*/  @P0 SHF.R.U32.HI R15, RZ, 0x1, R15 ;  /* 0x00000001ff0f0819 */ /* 0x000fe4000001160f */
[--C-:B---3--:R-:W-:Y:S02]  /*3be0*/  @P0 SHF.R.U32.HI R25, RZ, 0x1, R9.reuse ;  /* 0x00000001ff190819 */ /* 0x108fe40000011609 */
[C---:B------:R-:W-:Y:S02]  /*3bf0*/  @P0 SHF.R.U64 R19, R8.reuse, 0x1, R9 ;  /* 0x0000000108130819 */ /* 0x040fe40000001209 */
[CC--:B------:R-:W-:Y:S02]  /*3c00*/  @P0 SHF.L.U32 R16, R8.reuse, R35.reuse, RZ ;  /* 0x0000002308100219 */ /* 0x0c0fe400000006ff */
[----:B------:R-:W-:Y:S02]  /*3c10*/  @P0 SHF.R.U64 R13, R13, R12, R15 ;  /* 0x0000000c0d0d0219 */ /* 0x000fe4000000120f */
[----:B------:R-:W-:-:S02]  /*3c20*/  @P0 SHF.L.U64.HI R17, R8, R35, R9 ;  /* 0x0000002308110219 */ /* 0x000fc40000010209 */
[-C--:B------:R-:W-:Y:S02]  /*3c30*/  @P0 SHF.R.U32.HI R14, RZ, R12.reuse, R15 ;  /* 0x0000000cff0e0219 */ /* 0x080fe4000001160f */
[----:B----4-:R-:W-:Y:S02]  /*3c40*/  @P0 SHF.L.U32 R15, R6, R35, RZ ;  /* 0x00000023060f0219 */ /* 0x010fe400000006ff */
[----:B0-----:R-:W-:Y:S02]  /*3c50*/  @P0 SHF.R.U64 R26, R19, R12, R25 ;  /* 0x0000000c131a0219 */ /* 0x001fe40000001219 */
[----:B------:R-:W-:Y:S02]  /*3c60*/  @P0 LOP3.LUT R8, R16, R13, RZ, 0xfc, !PT ;  /* 0x0000000d10080212 */ /* 0x000fe400078efcff */
[----:B------:R-:W-:Y:S02]  /*3c70*/  @P0 LOP3.LUT R9, R17, R14, RZ, 0xfc, !PT ;  /* 0x0000000e11090212 */ /* 0x000fe400078efcff */
[----:B------:R-:W-:-:S02]  /*3c80*/  @P0 SHF.L.U64.HI R13, R6, R35, R7 ;  /* 0x00000023060d0219 */ /* 0x000fc40000010207 */
[----:B------:R-:W-:Y:S01]  /*3c90*/  @P0 LOP3.LUT R6, R15, R26, RZ, 0xfc, !PT ;  /* 0x0000001a0f060212 */ /* 0x000fe200078efcff */
[C---:B------:R-:W-:Y:S01]  /*3ca0*/  IMAD.SHL.U32 R15, R8.reuse, 0x4, RZ ;  /* 0x00000004080f7824 */ /* 0x040fe200078e00ff */
[----:B------:R-:W-:Y:S02]  /*3cb0*/  @P0 SHF.R.U32.HI R12, RZ, R12, R25 ;  /* 0x0000000cff0c0219 */ /* 0x000fe40000011619 */
[----:B------:R-:W-:Y:S02]  /*3cc0*/  SHF.L.U64.HI R19, R8, 0x2, R9 ;  /* 0x0000000208137819 */ /* 0x000fe40000010209 */
[----:B------:R-:W-:Y:S02]  /*3cd0*/  @P0 LOP3.LUT R7, R13, R12, RZ, 0xfc, !PT ;  /* 0x0000000c0d070212 */ /* 0x000fe400078efcff */
[----:B------:R-:W-:Y:S02]  /*3ce0*/  SHF.L.W.U32.HI R9, R9, 0x2, R6 ;  /* 0x0000000209097819 */ /* 0x000fe40000010e06 */
[----:B------:R-:W-:-:S02]  /*3cf0*/  IADD3 RZ, P0, PT, RZ, -R15, RZ ;  /* 0x8000000fffff7210 */ /* 0x000fc40007f1e0ff */
[----:B------:R-:W-:Y:S02]  /*3d00*/  LOP3.LUT R8, RZ, R19, RZ, 0x33, !PT ;  /* 0x00000013ff087212 */ /* 0x000fe400078e33ff */
[----:B------:R-:W-:Y:S02]  /*3d10*/  SHF.L.W.U32.HI R6, R6, 0x2, R7 ;  /* 0x0000000206067819 */ /* 0x000fe40000010e07 */
[----:B------:R-:W-:Y:S02]  /*3d20*/  LOP3.LUT R13, RZ, R9, RZ, 0x33, !PT ;  /* 0x00000009ff0d7212 */ /* 0x000fe400078e33ff */
[----:B------:R-:W-:Y:S02]  /*3d30*/  IADD3.X R12, P0, PT, RZ, R8, RZ, P0, !PT ;  /* 0x00000008ff0c7210 */ /* 0x000fe4000071e4ff */
[----:B------:R-:W-:Y:S02]  /*3d40*/  LOP3.LUT R14, RZ, R6, RZ, 0x33, !PT ;  /* 0x00000006ff0e7212 */ /* 0x000fe400078e33ff */
[----:B------:R-:W-:-:S02]  /*3d50*/  IADD3.X R8, P1, PT, RZ, R13, RZ, P0, !PT ;  /* 0x0000000dff087210 */ /* 0x000fc4000073e4ff */
[----:B------:R-:W-:-:S03]  /*3d60*/  ISETP.GT.U32.AND P2, PT, R9, -0x1, PT ;  /* 0xffffffff0900780c */ /* 0x000fc60003f44070 */
[----:B------:R-:W-:Y:S01]  /*3d70*/  IMAD.X R13, RZ, RZ, R14, P1 ;  /* 0x000000ffff0d7224 */ /* 0x000fe200008e060e */
[----:B------:R-:W-:-:S04]  /*3d80*/  ISETP.GT.AND.EX P0, PT, R6, -0x1, PT, P2 ;  /* 0xffffffff0600780c */ /* 0x000fc80003f04320 */
[----:B------:R-:W-:Y:S02]  /*3d90*/  SEL R17, R6, R13, P0 ;  /* 0x0000000d06117207 */ /* 0x000fe40000000000 */
[----:B------:R-:W-:Y:S02]  /*3da0*/  SEL R14, R9, R8, P0 ;  /* 0x00000008090e7207 */ /* 0x000fe40000000000 */
[----:B------:R-:W-:Y:S02]  /*3db0*/  ISETP.NE.U32.AND P1, PT, R17, RZ, PT ;  /* 0x000000ff1100720c */ /* 0x000fe40003f25070 */
[----:B------:R-:W-:Y:S02]  /*3dc0*/  SEL R12, R19, R12, P0 ;  /* 0x0000000c130c7207 */ /* 0x000fe40000000000 */
[----:B------:R-:W-:Y:S01]  /*3dd0*/  SEL R9, R14, R17, !P1 ;  /* 0x000000110e097207 */ /* 0x000fe20004800000 */
[----:B------:R-:W-:-:S05]  /*3de0*/  @!P0 IMAD.MOV R15, RZ, RZ, -R15 ;  /* 0x000000ffff0f8224 */ /* 0x000fca00078e0a0f */
[----:B------:R-:W0:Y:S02]  /*3df0*/  FLO.U32 R9, R9 ;  /* 0x0000000900097300 */ /* 0x000e2400000e0000 */
[C---:B0-----:R-:W-:Y:S02]  /*3e00*/  IADD3 R13, PT, PT, -R9.reuse, 0x1f, RZ ;  /* 0x0000001f090d7810 */ /* 0x041fe40007ffe1ff */
[----:B------:R-:W-:Y:S02]  /*3e10*/  IADD3 R8, PT, PT, -R9, 0x3f, RZ ;  /* 0x0000003f09087810 */ /* 0x000fe40007ffe1ff */
[----:B------:R-:W-:-:S04]  /*3e20*/  @P1 IADD3 R8, PT, PT, R13, RZ, RZ ;  /* 0x000000ff0d081210 */ /* 0x000fc80007ffe0ff */
[----:B------:R-:W-:-:S13]  /*3e30*/  ISETP.NE.AND P1, PT, R8, RZ, PT ;  /* 0x000000ff0800720c */ /* 0x000fda0003f25270 */
[----:B------:R-:W-:Y:S05]  /*3e40*/  @!P1 BRA `(.L_x_72) ;  /* 0x0000000000289947 */ /* 0x000fea0003800000 */
[--C-:B------:R-:W-:Y:S02]  /*3e50*/  SHF.R.U64 R13, R15, 0x1, R12.reuse ;  /* 0x000000010f0d7819 */ /* 0x100fe4000000120c */
[C---:B------:R-:W-:Y:S02]  /*3e60*/  LOP3.LUT R9, R8.reuse, 0x3f, RZ, 0xc0, !PT ;  /* 0x0000003f08097812 */ /* 0x040fe400078ec0ff */
[----:B------:R-:W-:Y:S02]  /*3e70*/  SHF.R.U32.HI R15, RZ, 0x1, R12 ;  /* 0x00000001ff0f7819 */ /* 0x000fe4000001160c */
[----:B------:R-:W-:Y:S02]  /*3e80*/  LOP3.LUT R12, R8, 0x3f, RZ, 0xc, !PT ;  /* 0x0000003f080c7812 */ /* 0x000fe400078e0cff */
[CC--:B------:R-:W-:Y:S02]  /*3e90*/  SHF.L.U64.HI R17, R14.reuse, R9.reuse, R17 ;  /* 0x000000090e117219 */ /* 0x0c0fe40000010211 */
[----:B------:R-:W-:-:S02]  /*3ea0*/  SHF.L.U32 R14, R14, R9, RZ ;  /* 0x000000090e0e7219 */ /* 0x000fc400000006ff */
[-CC-:B------:R-:W-:Y:S02]  /*3eb0*/  SHF.R.U64 R9, R13, R12.reuse, R15.reuse ;  /* 0x0000000c0d097219 */ /* 0x180fe4000000120f */
[----:B------:R-:W-:Y:S02]  /*3ec0*/  SHF.R.U32.HI R12, RZ, R12, R15 ;  /* 0x0000000cff0c7219 */ /* 0x000fe4000001160f */
[----:B------:R-:W-:Y:S02]  /*3ed0*/  LOP3.LUT R14, R14, R9, RZ, 0xfc, !PT ;  /* 0x000000090e0e7212 */ /* 0x000fe400078efcff */
[----:B------:R-:W-:-:S07]  /*3ee0*/  LOP3.LUT R17, R17, R12, RZ, 0xfc, !PT ;  /* 0x0000000c11117212 */ /* 0x000fce00078efcff */
.L_x_72:
[----:B------:R-:W-:Y:S05]  /*3ef0*/  BSYNC.RECONVERGENT B3 ;  /* 0x0000000000037941 */ /* 0x000fea0003800200 */
.L_x_71:
[----:B------:R-:W-:-:S04]  /*3f00*/  IMAD.WIDE.U32 R26, R14, 0x2168c235, RZ ;  /* 0x2168c2350e1a7825 */ /* 0x000fc800078e00ff */
[----:B------:R-:W-:Y:S01]  /*3f10*/  IMAD.MOV.U32 R12, RZ, RZ, R27 ;  /* 0x000000ffff0c7224 */ /* 0x000fe200078e001b */
[----:B------:R-:W-:Y:S01]  /*3f20*/  IADD3 RZ, P1, PT, R26, R26, RZ ;  /* 0x0000001a1aff7210 */ /* 0x000fe20007f3e0ff */
[----:B------:R-:W-:Y:S02]  /*3f30*/  IMAD.MOV.U32 R13, RZ, RZ, RZ ;  /* 0x000000ffff0d7224 */ /* 0x000fe400078e00ff */
[----:B------:R-:W-:-:S04]  /*3f40*/  IMAD.HI.U32 R9, R17, -0x36f0255e, RZ ;  /* 0xc90fdaa211097827 */ /* 0x000fc800078e00ff */
[----:B------:R-:W-:-:S04]  /*3f50*/  IMAD.WIDE.U32 R12, R14, -0x36f0255e, R12 ;  /* 0xc90fdaa20e0c7825 */ /* 0x000fc800078e000c */
[----:B------:R-:W-:-:S04]  /*3f60*/  IMAD.WIDE.U32 R12, P2, R17, 0x2168c235, R12 ;  /* 0x2168c235110c7825 */ /* 0x000fc8000784000c */
[----:B------:R-:W-:Y:S01]  /*3f70*/  IMAD R17, R17, -0x36f0255e, RZ ;  /* 0xc90fdaa211117824 */ /* 0x000fe200078e02ff */
[----:B------:R-:W-:Y:S01]  /*3f80*/  IADD3.X RZ, P1, PT, R12, R12, RZ, P1, !PT ;  /* 0x0000000c0cff7210 */ /* 0x000fe20000f3e4ff */
[----:B------:R-:W-:-:S03]  /*3f90*/  IMAD.X R9, RZ, RZ, R9, P2 ;  /* 0x000000ffff097224 */ /* 0x000fc600010e0609 */
[----:B------:R-:W-:-:S04]  /*3fa0*/  IADD3 R13, P2, PT, R17, R13, RZ ;  /* 0x0000000d110d7210 */ /* 0x000fc80007f5e0ff */
[C---:B------:R-:W-:Y:S01]  /*3fb0*/  ISETP.GT.U32.AND P3, PT, R13.reuse, RZ, PT ;  /* 0x000000ff0d00720c */ /* 0x040fe20003f64070 */
[----:B------:R-:W-:Y:S01]  /*3fc0*/  IMAD.X R9, RZ, RZ, R9, P2 ;  /* 0x000000ffff097224 */ /* 0x000fe200010e0609 */
[----:B------:R-:W-:-:S04]  /*3fd0*/  IADD3.X R12, P2, PT, R13, R13, RZ, P1, !PT ;  /* 0x0000000d0d0c7210 */ /* 0x000fc80000f5e4ff */
[C---:B------:R-:W-:Y:S01]  /*3fe0*/  ISETP.GT.AND.EX P1, PT, R9.reuse, RZ, PT, P3 ;  /* 0x000000ff0900720c */ /* 0x040fe20003f24330 */
[----:B------:R-:W-:-:S03]  /*3ff0*/  IMAD.X R14, R9, 0x1, R9, P2 ;  /* 0x00000001090e7824 */ /* 0x000fc600010e0609 */
[----:B------:R-:W-:Y:S02]  /*4000*/  SEL R12, R12, R13, P1 ;  /* 0x0000000d0c0c7207 */ /* 0x000fe40000800000 */
[----:B------:R-:W-:Y:S02]  /*4010*/  SEL R13, R14, R9, P1 ;  /* 0x000000090e0d7207 */ /* 0x000fe40000800000 */
[----:B------:R-:W-:Y:S02]  /*4020*/  IADD3 R12, P2, PT, R12, 0x1, RZ ;  /* 0x000000010c0c7810 */ /* 0x000fe40007f5e0ff */
[----:B------:R-:W-:Y:S02]  /*4030*/  SEL R15, RZ, 0xffffffff, !P1 ;  /* 0xffffffffff0f7807 */ /* 0x000fe40004800000 */
[----:B------:R-:W-:Y:S01]  /*4040*/  LOP3.LUT P1, R9, R18, 0x80000000, RZ, 0xc0, !PT ;  /* 0x8000000012097812 */ /* 0x000fe2000782c0ff */
[----:B------:R-:W-:Y:S02]  /*4050*/  IMAD.X R13, RZ, RZ, R13, P2 ;  /* 0x000000ffff0d7224 */ /* 0x000fe400010e060d */
[----:B------:R-:W-:Y:S01]  /*4060*/  IMAD.IADD R8, R15, 0x1, -R8 ;  /* 0x000000010f087824 */ /* 0x000fe200078e0a08 */
[----:B------:R-:W-:-:S02]  /*4070*/  SHF.R.U32.HI R15, RZ, 0x1e, R7 ;  /* 0x0000001eff0f7819 */ /* 0x000fc40000011607 */
[----:B------:R-:W-:Y:S01]  /*4080*/  SHF.R.U64 R12, R12, 0xa, R13 ;  /* 0x0000000a0c0c7819 */ /* 0x000fe2000000120d */
[----:B------:R-:W-:Y:S01]  /*4090*/  IMAD.SHL.U32 R8, R8, 0x100000, RZ ;  /* 0x0010000008087824 */ /* 0x000fe200078e00ff */
[----:B------:R-:W-:Y:S02]  /*40a0*/  LEA.HI R6, R6, R15, RZ, 0x1 ;  /* 0x0000000f06067211 */ /* 0x000fe400078f08ff */
[----:B------:R-:W-:Y:S02]  /*40b0*/  IADD3 R12, P2, PT, R12, 0x1, RZ ;  /* 0x000000010c0c7810 */ /* 0x000fe40007f5e0ff */
[----:B------:R-:W-:Y:S01]  /*40c0*/  @!P0 LOP3.LUT R9, R9, 0x80000000, RZ, 0x3c, !PT ;  /* 0x8000000009098812 */ /* 0x000fe200078e3cff */
[----:B------:R-:W-:Y:S01]  /*40d0*/  @P1 IMAD.MOV R6, RZ, RZ, -R6 ;  /* 0x000000ffff061224 */ /* 0x000fe200078e0a06 */
[----:B------:R-:W-:-:S04]  /*40e0*/  LEA.HI.X R13, R13, RZ, RZ, 0x16, P2 ;  /* 0x000000ff0d0d7211 */ /* 0x000fc800010fb4ff */
[--C-:B------:R-:W-:Y:S02]  /*40f0*/  SHF.R.U64 R12, R12, 0x1, R13.reuse ;  /* 0x000000010c0c7819 */ /* 0x100fe4000000120d */
[----:B------:R-:W-:Y:S02]  /*4100*/  SHF.R.U32.HI R7, RZ, 0x1, R13 ;  /* 0x00000001ff077819 */ /* 0x000fe4000001160d */
[----:B------:R-:W-:-:S04]  /*4110*/  IADD3 R12, P2, P3, RZ, RZ, R12 ;  /* 0x000000ffff0c7210 */ /* 0x000fc80007b5e00c */
[----:B------:R-:W-:-:S04]  /*4120*/  IADD3.X R8, PT, PT, R8, 0x3fe00000, R7, P2, P3 ;  /* 0x3fe0000008087810 */ /* 0x000fc800017e6407 */
[----:B------:R-:W-:-:S07]  /*4130*/  LOP3.LUT R7, R8, R9, RZ, 0xfc, !PT ;  /* 0x0000000908077212 */ /* 0x000fce00078efcff */
.L_x_66:
[----:B------:R-:W-:Y:S02]  /*4140*/  IMAD.MOV.U32 R25, RZ, RZ, 0x0 ;  /* 0x00000000ff197424 */ /* 0x000fe400078e00ff */
[----:B------:R-:W-:Y:S02]  /*4150*/  IMAD.MOV.U32 R8, RZ, RZ, R6 ;  /* 0x000000ffff087224 */ /* 0x000fe400078e0006 */
[----:B------:R-:W-:Y:S01]  /*4160*/  IMAD.MOV.U32 R6, RZ, RZ, R12 ;  /* 0x000000ffff067224 */ /* 0x000fe200078e000c */
[----:B------:R-:W-:Y:S06]  /*4170*/  RET.REL.NODEC R24 `(_Z5tracePdP17curandStateXORWOWS1_Pyi) ;  /* 0xffffffbc18a07950 */ /* 0x000fec0003c3ffff */
.L_x_73:
        /* <DEDUP_REMOVED lines=16> */
.L_x_77:


//--------------------- .nv.global.init           --------------------------
	.section	.nv.global.init,"aw",@progbits
	.align	16
.nv.global.init:
	.type		__cudart_sin_cos_coeffs,@object
	.size		__cudart_sin_cos_coeffs,(__cudart_i2opi_d - __cudart_sin_cos_coeffs)
__cudart_sin_cos_coeffs:
        /*0000*/ 	.byte	0x46, 0xd2, 0xb0, 0x2c, 0xf1, 0xe5, 0x5a, 0xbe, 0x92, 0xe3, 0xac, 0x69, 0xe3, 0x1d, 0xc7, 0x3e
        /*0010*/ 	.byte	0xa1, 0x62, 0xdb, 0x19, 0xa0, 0x01, 0x2a, 0xbf, 0x18, 0x08, 0x11, 0x11, 0x11, 0x11, 0x81, 0x3f
        /*0020*/ 	.byte	0x54, 0x55, 0x55, 0x55, 0x55, 0x55, 0xc5, 0xbf, 0x00, 0x00, 0x00, 0x00, 0x00, 0x00, 0x00, 0x00
        /*0030*/ 	.byte	0x00, 0x00, 0x00, 0x00, 0x00, 0x00, 0x00, 0x00, 0x64, 0x81, 0xfd, 0x20, 0x83, 0xff, 0xa8, 0xbd
        /*0040*/ 	.byte	0x28, 0x85, 0xef, 0xc1, 0xa7, 0xee, 0x21, 0x3e, 0xd9, 0xe6, 0x06, 0x8e, 0x4f, 0x7e, 0x92, 0xbe
        /*0050*/ 	.byte	0xe9, 0xbc, 0xdd, 0x19, 0xa0, 0x01, 0xfa, 0x3e, 0x47, 0x5d, 0xc1, 0x16, 0x6c, 0xc1, 0x56, 0xbf
        /*0060*/ 	.byte	0x51, 0x55, 0x55, 0x55, 0x55, 0x55, 0xa5, 0x3f, 0x00, 0x00, 0x00, 0x00, 0x00, 0x00, 0xe0, 0xbf
        /*0070*/ 	.byte	0x00, 0x00, 0x00, 0x00, 0x00, 0x00, 0xf0, 0x3f, 0x00, 0x00, 0x00, 0x00, 0x00, 0x00, 0x00, 0x00
	.type		__cudart_i2opi_d,@object
	.size		__cudart_i2opi_d,(mrg32k3aM1SubSeq - __cudart_i2opi_d)
__cudart_i2opi_d:
        /* <DEDUP_REMOVED lines=9> */
	.type		mrg32k3aM1SubSeq,@object
	.size		mrg32k3aM1SubSeq,(mrg32k3aM2SubSeq - mrg32k3aM1SubSeq)
mrg32k3aM1SubSeq:
        /* <DEDUP_REMOVED lines=126> */
	.type		mrg32k3aM2SubSeq,@object
	.size		mrg32k3aM2SubSeq,(mrg32k3aM1 - mrg32k3aM2SubSeq)
mrg32k3aM2SubSeq:
        /* <DEDUP_REMOVED lines=126> */
	.type		mrg32k3aM1,@object
	.size		mrg32k3aM1,(mrg32k3aM1Seq - mrg32k3aM1)
mrg32k3aM1:
        /* <DEDUP_REMOVED lines=144> */
	.type		mrg32k3aM1Seq,@object
	.size		mrg32k3aM1Seq,(mrg32k3aM2 - mrg32k3aM1Seq)
mrg32k3aM1Seq:
        /* <DEDUP_REMOVED lines=144> */
	.type		mrg32k3aM2,@object
	.size		mrg32k3aM2,(mrg32k3aM2Seq - mrg32k3aM2)
mrg32k3aM2:
        /* <DEDUP_REMOVED lines=144> */
	.type		mrg32k3aM2Seq,@object
	.size		mrg32k3aM2Seq,(precalc_xorwow_matrix - mrg32k3aM2Seq)
mrg32k3aM2Seq:
        /* <DEDUP_REMOVED lines=144> */
	.type		precalc_xorwow_matrix,@object
	.size		precalc_xorwow_matrix,(precalc_xorwow_offset_matrix - precalc_xorwow_matrix)
precalc_xorwow_matrix:
        /* <DEDUP_REMOVED lines=6400> */
	.type		precalc_xorwow_offset_matrix,@object
	.size		precalc_xorwow_offset_matrix,(.L_1 - precalc_xorwow_offset_matrix)
precalc_xorwow_offset_matrix:
        /* <DEDUP_REMOVED lines=6400> */
.L_1:


//--------------------- .nv.shared.reserved.0     --------------------------
	.section	.nv.shared.reserved.0,"aw",@nobits
	.weak		__nv_reservedSMEM_offset_0_alias
	.size		__nv_reservedSMEM_offset_0_alias, 0, 64
	.other		__nv_reservedSMEM_offset_0_alias,@"STO_CUDA_RESERVED_SHARED STV_DEFAULT"
__nv_reservedSMEM_offset_0_alias:
	.zero		0
	.zero		64


//--------------------- .nv.constant0._Z16initCurandStatesP17curandStateXORWOWS0_ --------------------------
	.section	.nv.constant0._Z16initCurandStatesP17curandStateXORWOWS0_,"a",@progbits
	.sectionflags	@""
	.align	4
.nv.constant0._Z16initCurandStatesP17curandStateXORWOWS0_:
	.zero		912


//--------------------- .nv.constant0._Z5tracePdP17curandStateXORWOWS1_Pyi --------------------------
	.section	.nv.constant0._Z5tracePdP17curandStateXORWOWS1_Pyi,"a",@progbits
	.sectionflags	@""
	.align	4
.nv.constant0._Z5tracePdP17curandStateXORWOWS1_Pyi:
	.zero		932


//--------------------- SYMBOLS --------------------------

	.type		.nv.reservedSmem.offset0,@object
	.size		.nv.reservedSmem.offset0,0x4
